//
// Generated by NVIDIA NVVM Compiler
//
// Compiler Build ID: CL-36424714
// Cuda compilation tools, release 13.0, V13.0.88
// Based on NVVM 20.0.0
//

.version 9.0
.target sm_100
.address_size 64

	// .globl	_Z7softmaxPfS_ii
// _ZZ14blockreducemaxILi256EEffE5sdata has been demoted
// _ZZ14blockreducesumILi256EEffE5sdata has been demoted

.visible .entry _Z7softmaxPfS_ii(
	.param .u64 .ptr .align 1 _Z7softmaxPfS_ii_param_0,
	.param .u64 .ptr .align 1 _Z7softmaxPfS_ii_param_1,
	.param .u32 _Z7softmaxPfS_ii_param_2,
	.param .u32 _Z7softmaxPfS_ii_param_3
)
{
	.reg .pred 	%p<50>;
	.reg .b32 	%r<202>;
	.reg .b32 	%f<427>;
	.reg .b64 	%rd<48>;
	// demoted variable
	.shared .align 4 .b8 _ZZ14blockreducemaxILi256EEffE5sdata[32];
	// demoted variable
	.shared .align 4 .b8 _ZZ14blockreducesumILi256EEffE5sdata[32];
	ld.param.u64 	%rd9, [_Z7softmaxPfS_ii_param_0];
	ld.param.u64 	%rd10, [_Z7softmaxPfS_ii_param_1];
	ld.param.u32 	%r55, [_Z7softmaxPfS_ii_param_3];
	cvta.to.global.u64 	%rd1, %rd10;
	cvta.to.global.u64 	%rd2, %rd9;
	mov.u32 	%r1, %tid.x;
	mov.u32 	%r56, %ctaid.x;
	mul.lo.s32 	%r57, %r55, %r56;
	cvt.u64.u32 	%rd3, %r57;
	mul.wide.u32 	%rd11, %r57, 4;
	add.s64 	%rd4, %rd2, %rd11;
	shl.b32 	%r2, %r1, 2;
	mov.u32 	%r3, %ntid.x;
	shl.b32 	%r4, %r3, 2;
	setp.lt.s32 	%p3, %r55, 1;
	mov.f32 	%f419, 0fFF800000;
	@%p3 bra 	$L__BB0_7;
	add.s32 	%r59, %r55, -1;
	div.u32 	%r60, %r59, %r4;
	add.s32 	%r5, %r60, 1;
	and.b32  	%r6, %r5, 3;
	setp.lt.u32 	%p4, %r60, 3;
	mov.f32 	%f419, 0fFF800000;
	mov.b32 	%r190, 0;
	@%p4 bra 	$L__BB0_4;
	mad.lo.s32 	%r188, %r3, 12, %r2;
	shl.b32 	%r8, %r3, 4;
	shl.b32 	%r62, %r3, 3;
	add.s32 	%r187, %r62, %r2;
	add.s32 	%r186, %r4, %r2;
	and.b32  	%r63, %r5, -4;
	neg.s32 	%r184, %r63;
	mov.f32 	%f419, 0fFF800000;
	mov.b32 	%r190, 0;
	mov.u32 	%r185, %r2;
$L__BB0_3:
	mul.wide.u32 	%rd12, %r185, 4;
	add.s64 	%rd13, %rd4, %rd12;
	ld.global.v4.f32 	{%f29, %f30, %f31, %f32}, [%rd13];
	max.f32 	%f33, %f29, %f32;
	max.f32 	%f34, %f419, %f33;
	max.f32 	%f35, %f30, %f31;
	max.f32 	%f36, %f34, %f35;
	add.s32 	%r64, %r190, %r4;
	mul.wide.u32 	%rd14, %r186, 4;
	add.s64 	%rd15, %rd4, %rd14;
	ld.global.v4.f32 	{%f37, %f38, %f39, %f40}, [%rd15];
	max.f32 	%f41, %f37, %f40;
	max.f32 	%f42, %f36, %f41;
	max.f32 	%f43, %f38, %f39;
	max.f32 	%f44, %f42, %f43;
	add.s32 	%r65, %r64, %r4;
	mul.wide.u32 	%rd16, %r187, 4;
	add.s64 	%rd17, %rd4, %rd16;
	ld.global.v4.f32 	{%f45, %f46, %f47, %f48}, [%rd17];
	max.f32 	%f49, %f45, %f48;
	max.f32 	%f50, %f44, %f49;
	max.f32 	%f51, %f46, %f47;
	max.f32 	%f52, %f50, %f51;
	add.s32 	%r66, %r65, %r4;
	mul.wide.u32 	%rd18, %r188, 4;
	add.s64 	%rd19, %rd4, %rd18;
	ld.global.v4.f32 	{%f53, %f54, %f55, %f56}, [%rd19];
	max.f32 	%f57, %f53, %f56;
	max.f32 	%f58, %f52, %f57;
	max.f32 	%f59, %f54, %f55;
	max.f32 	%f419, %f58, %f59;
	add.s32 	%r190, %r66, %r4;
	add.s32 	%r188, %r188, %r8;
	add.s32 	%r187, %r187, %r8;
	add.s32 	%r186, %r186, %r8;
	add.s32 	%r185, %r185, %r8;
	add.s32 	%r184, %r184, 4;
	setp.ne.s32 	%p5, %r184, 0;
	@%p5 bra 	$L__BB0_3;
$L__BB0_4:
	setp.eq.s32 	%p6, %r6, 0;
	@%p6 bra 	$L__BB0_7;
	shl.b64 	%rd20, %rd3, 2;
	add.s32 	%r67, %r190, %r2;
	mul.wide.u32 	%rd21, %r67, 4;
	add.s64 	%rd22, %rd20, %rd21;
	add.s64 	%rd47, %rd2, %rd22;
	mul.wide.u32 	%rd6, %r3, 16;
	neg.s32 	%r191, %r6;
$L__BB0_6:
	.pragma "nounroll";
	ld.global.v4.f32 	{%f60, %f61, %f62, %f63}, [%rd47];
	max.f32 	%f64, %f60, %f63;
	max.f32 	%f65, %f419, %f64;
	max.f32 	%f66, %f61, %f62;
	max.f32 	%f419, %f65, %f66;
	add.s64 	%rd47, %rd47, %rd6;
	add.s32 	%r191, %r191, 1;
	setp.ne.s32 	%p7, %r191, 0;
	@%p7 bra 	$L__BB0_6;
$L__BB0_7:
	mov.b32 	%r68, %f419;
	shfl.sync.down.b32	%r69|%p8, %r68, 16, 31, -1;
	mov.b32 	%f67, %r69;
	max.f32 	%f68, %f419, %f67;
	mov.b32 	%r70, %f68;
	shfl.sync.down.b32	%r71|%p9, %r70, 8, 31, -1;
	mov.b32 	%f69, %r71;
	max.f32 	%f70, %f68, %f69;
	mov.b32 	%r72, %f70;
	shfl.sync.down.b32	%r73|%p10, %r72, 4, 31, -1;
	mov.b32 	%f71, %r73;
	max.f32 	%f72, %f70, %f71;
	mov.b32 	%r74, %f72;
	shfl.sync.down.b32	%r75|%p11, %r74, 2, 31, -1;
	mov.b32 	%f73, %r75;
	max.f32 	%f74, %f72, %f73;
	mov.b32 	%r76, %f74;
	shfl.sync.down.b32	%r77|%p12, %r76, 1, 31, -1;
	mov.b32 	%f75, %r77;
	max.f32 	%f8, %f74, %f75;
	and.b32  	%r28, %r1, 31;
	setp.ne.s32 	%p13, %r28, 0;
	@%p13 bra 	$L__BB0_9;
	shr.u32 	%r78, %r1, 3;
	mov.u32 	%r79, _ZZ14blockreducemaxILi256EEffE5sdata;
	add.s32 	%r80, %r79, %r78;
	st.shared.f32 	[%r80], %f8;
$L__BB0_9:
	bar.sync 	0;
	setp.gt.u32 	%p14, %r1, 7;
	@%p14 bra 	$L__BB0_11;
	shl.b32 	%r81, %r1, 2;
	mov.u32 	%r82, _ZZ14blockreducemaxILi256EEffE5sdata;
	add.s32 	%r83, %r82, %r81;
	ld.shared.f32 	%f420, [%r83];
	bra.uni 	$L__BB0_12;
$L__BB0_11:
	setp.gt.u32 	%p16, %r1, 31;
	mov.pred 	%p48, 0;
	mov.f32 	%f420, 0fFF800000;
	mov.pred 	%p49, %p48;
	@%p16 bra 	$L__BB0_14;
$L__BB0_12:
	mov.b32 	%r84, %f420;
	shfl.sync.down.b32	%r85|%p19, %r84, 16, 31, -1;
	mov.b32 	%f77, %r85;
	max.f32 	%f78, %f420, %f77;
	mov.b32 	%r86, %f78;
	shfl.sync.down.b32	%r87|%p20, %r86, 8, 31, -1;
	mov.b32 	%f79, %r87;
	max.f32 	%f80, %f78, %f79;
	mov.b32 	%r88, %f80;
	shfl.sync.down.b32	%r89|%p21, %r88, 4, 31, -1;
	mov.b32 	%f81, %r89;
	max.f32 	%f82, %f80, %f81;
	mov.b32 	%r90, %f82;
	shfl.sync.down.b32	%r91|%p22, %r90, 2, 31, -1;
	mov.b32 	%f83, %r91;
	max.f32 	%f84, %f82, %f83;
	mov.b32 	%r92, %f84;
	shfl.sync.down.b32	%r93|%p23, %r92, 1, 31, -1;
	mov.b32 	%f85, %r93;
	max.f32 	%f11, %f84, %f85;
	setp.ne.s32 	%p24, %r1, 0;
	mov.pred 	%p49, -1;
	mov.pred 	%p48, 0;
	@%p24 bra 	$L__BB0_14;
	st.shared.f32 	[_ZZ14blockreducemaxILi256EEffE5sdata], %f11;
	mov.pred 	%p48, -1;
	mov.pred 	%p49, %p48;
$L__BB0_14:
	setp.lt.s32 	%p26, %r55, 1;
	bar.sync 	0;
	mov.f32 	%f422, 0f00000000;
	ld.shared.f32 	%f12, [_ZZ14blockreducemaxILi256EEffE5sdata];
	@%p26 bra 	$L__BB0_20;
	add.s32 	%r95, %r55, -1;
	div.u32 	%r29, %r95, %r4;
	setp.gt.u32 	%p27, %r4, %r95;
	mov.f32 	%f422, 0f00000000;
	mov.b32 	%r196, 0;
	@%p27 bra 	$L__BB0_18;
	add.s32 	%r97, %r29, 1;
	add.s32 	%r194, %r4, %r2;
	shl.b32 	%r31, %r3, 3;
	and.b32  	%r98, %r97, -2;
	neg.s32 	%r192, %r98;
	mov.f32 	%f422, 0f00000000;
	mov.b32 	%r196, 0;
	mov.u32 	%r193, %r2;
$L__BB0_17:
	mul.wide.u32 	%rd23, %r193, 4;
	add.s64 	%rd24, %rd4, %rd23;
	ld.global.v4.f32 	{%f90, %f91, %f92, %f93}, [%rd24];
	sub.f32 	%f94, %f93, %f12;
	fma.rn.f32 	%f95, %f94, 0f3BBB989D, 0f3F000000;
	cvt.sat.f32.f32 	%f96, %f95;
	mov.f32 	%f97, 0f4B400001;
	mov.f32 	%f98, 0f437C0000;
	fma.rm.f32 	%f99, %f96, %f98, %f97;
	add.f32 	%f100, %f99, 0fCB40007F;
	neg.f32 	%f101, %f100;
	fma.rn.f32 	%f102, %f94, 0f3FB8AA3B, %f101;
	fma.rn.f32 	%f103, %f94, 0f32A57060, %f102;
	mov.b32 	%r99, %f99;
	shl.b32 	%r100, %r99, 23;
	mov.b32 	%f104, %r100;
	ex2.approx.ftz.f32 	%f105, %f103;
	fma.rn.f32 	%f106, %f105, %f104, %f422;
	sub.f32 	%f107, %f90, %f12;
	fma.rn.f32 	%f108, %f107, 0f3BBB989D, 0f3F000000;
	cvt.sat.f32.f32 	%f109, %f108;
	fma.rm.f32 	%f110, %f109, %f98, %f97;
	add.f32 	%f111, %f110, 0fCB40007F;
	neg.f32 	%f112, %f111;
	fma.rn.f32 	%f113, %f107, 0f3FB8AA3B, %f112;
	fma.rn.f32 	%f114, %f107, 0f32A57060, %f113;
	mov.b32 	%r101, %f110;
	shl.b32 	%r102, %r101, 23;
	mov.b32 	%f115, %r102;
	ex2.approx.ftz.f32 	%f116, %f114;
	fma.rn.f32 	%f117, %f116, %f115, %f106;
	sub.f32 	%f118, %f91, %f12;
	fma.rn.f32 	%f119, %f118, 0f3BBB989D, 0f3F000000;
	cvt.sat.f32.f32 	%f120, %f119;
	fma.rm.f32 	%f121, %f120, %f98, %f97;
	add.f32 	%f122, %f121, 0fCB40007F;
	neg.f32 	%f123, %f122;
	fma.rn.f32 	%f124, %f118, 0f3FB8AA3B, %f123;
	fma.rn.f32 	%f125, %f118, 0f32A57060, %f124;
	mov.b32 	%r103, %f121;
	shl.b32 	%r104, %r103, 23;
	mov.b32 	%f126, %r104;
	ex2.approx.ftz.f32 	%f127, %f125;
	fma.rn.f32 	%f128, %f127, %f126, %f117;
	sub.f32 	%f129, %f92, %f12;
	fma.rn.f32 	%f130, %f129, 0f3BBB989D, 0f3F000000;
	cvt.sat.f32.f32 	%f131, %f130;
	fma.rm.f32 	%f132, %f131, %f98, %f97;
	add.f32 	%f133, %f132, 0fCB40007F;
	neg.f32 	%f134, %f133;
	fma.rn.f32 	%f135, %f129, 0f3FB8AA3B, %f134;
	fma.rn.f32 	%f136, %f129, 0f32A57060, %f135;
	mov.b32 	%r105, %f132;
	shl.b32 	%r106, %r105, 23;
	mov.b32 	%f137, %r106;
	ex2.approx.ftz.f32 	%f138, %f136;
	fma.rn.f32 	%f139, %f138, %f137, %f128;
	add.s32 	%r107, %r196, %r4;
	mul.wide.u32 	%rd25, %r194, 4;
	add.s64 	%rd26, %rd4, %rd25;
	ld.global.v4.f32 	{%f140, %f141, %f142, %f143}, [%rd26];
	sub.f32 	%f144, %f143, %f12;
	fma.rn.f32 	%f145, %f144, 0f3BBB989D, 0f3F000000;
	cvt.sat.f32.f32 	%f146, %f145;
	fma.rm.f32 	%f147, %f146, %f98, %f97;
	add.f32 	%f148, %f147, 0fCB40007F;
	neg.f32 	%f149, %f148;
	fma.rn.f32 	%f150, %f144, 0f3FB8AA3B, %f149;
	fma.rn.f32 	%f151, %f144, 0f32A57060, %f150;
	mov.b32 	%r108, %f147;
	shl.b32 	%r109, %r108, 23;
	mov.b32 	%f152, %r109;
	ex2.approx.ftz.f32 	%f153, %f151;
	fma.rn.f32 	%f154, %f153, %f152, %f139;
	sub.f32 	%f155, %f140, %f12;
	fma.rn.f32 	%f156, %f155, 0f3BBB989D, 0f3F000000;
	cvt.sat.f32.f32 	%f157, %f156;
	fma.rm.f32 	%f158, %f157, %f98, %f97;
	add.f32 	%f159, %f158, 0fCB40007F;
	neg.f32 	%f160, %f159;
	fma.rn.f32 	%f161, %f155, 0f3FB8AA3B, %f160;
	fma.rn.f32 	%f162, %f155, 0f32A57060, %f161;
	mov.b32 	%r110, %f158;
	shl.b32 	%r111, %r110, 23;
	mov.b32 	%f163, %r111;
	ex2.approx.ftz.f32 	%f164, %f162;
	fma.rn.f32 	%f165, %f164, %f163, %f154;
	sub.f32 	%f166, %f141, %f12;
	fma.rn.f32 	%f167, %f166, 0f3BBB989D, 0f3F000000;
	cvt.sat.f32.f32 	%f168, %f167;
	fma.rm.f32 	%f169, %f168, %f98, %f97;
	add.f32 	%f170, %f169, 0fCB40007F;
	neg.f32 	%f171, %f170;
	fma.rn.f32 	%f172, %f166, 0f3FB8AA3B, %f171;
	fma.rn.f32 	%f173, %f166, 0f32A57060, %f172;
	mov.b32 	%r112, %f169;
	shl.b32 	%r113, %r112, 23;
	mov.b32 	%f174, %r113;
	ex2.approx.ftz.f32 	%f175, %f173;
	fma.rn.f32 	%f176, %f175, %f174, %f165;
	sub.f32 	%f177, %f142, %f12;
	fma.rn.f32 	%f178, %f177, 0f3BBB989D, 0f3F000000;
	cvt.sat.f32.f32 	%f179, %f178;
	fma.rm.f32 	%f180, %f179, %f98, %f97;
	add.f32 	%f181, %f180, 0fCB40007F;
	neg.f32 	%f182, %f181;
	fma.rn.f32 	%f183, %f177, 0f3FB8AA3B, %f182;
	fma.rn.f32 	%f184, %f177, 0f32A57060, %f183;
	mov.b32 	%r114, %f180;
	shl.b32 	%r115, %r114, 23;
	mov.b32 	%f185, %r115;
	ex2.approx.ftz.f32 	%f186, %f184;
	fma.rn.f32 	%f422, %f186, %f185, %f176;
	add.s32 	%r196, %r107, %r4;
	add.s32 	%r194, %r194, %r31;
	add.s32 	%r193, %r193, %r31;
	add.s32 	%r192, %r192, 2;
	setp.ne.s32 	%p28, %r192, 0;
	@%p28 bra 	$L__BB0_17;
$L__BB0_18:
	and.b32  	%r116, %r29, 1;
	setp.eq.b32 	%p29, %r116, 1;
	@%p29 bra 	$L__BB0_20;
	add.s32 	%r117, %r196, %r2;
	mul.wide.u32 	%rd27, %r117, 4;
	add.s64 	%rd28, %rd4, %rd27;
	ld.global.v4.f32 	{%f187, %f188, %f189, %f190}, [%rd28];
	sub.f32 	%f191, %f190, %f12;
	fma.rn.f32 	%f192, %f191, 0f3BBB989D, 0f3F000000;
	cvt.sat.f32.f32 	%f193, %f192;
	mov.f32 	%f194, 0f4B400001;
	mov.f32 	%f195, 0f437C0000;
	fma.rm.f32 	%f196, %f193, %f195, %f194;
	add.f32 	%f197, %f196, 0fCB40007F;
	neg.f32 	%f198, %f197;
	fma.rn.f32 	%f199, %f191, 0f3FB8AA3B, %f198;
	fma.rn.f32 	%f200, %f191, 0f32A57060, %f199;
	mov.b32 	%r118, %f196;
	shl.b32 	%r119, %r118, 23;
	mov.b32 	%f201, %r119;
	ex2.approx.ftz.f32 	%f202, %f200;
	fma.rn.f32 	%f203, %f202, %f201, %f422;
	sub.f32 	%f204, %f187, %f12;
	fma.rn.f32 	%f205, %f204, 0f3BBB989D, 0f3F000000;
	cvt.sat.f32.f32 	%f206, %f205;
	fma.rm.f32 	%f207, %f206, %f195, %f194;
	add.f32 	%f208, %f207, 0fCB40007F;
	neg.f32 	%f209, %f208;
	fma.rn.f32 	%f210, %f204, 0f3FB8AA3B, %f209;
	fma.rn.f32 	%f211, %f204, 0f32A57060, %f210;
	mov.b32 	%r120, %f207;
	shl.b32 	%r121, %r120, 23;
	mov.b32 	%f212, %r121;
	ex2.approx.ftz.f32 	%f213, %f211;
	fma.rn.f32 	%f214, %f213, %f212, %f203;
	sub.f32 	%f215, %f188, %f12;
	fma.rn.f32 	%f216, %f215, 0f3BBB989D, 0f3F000000;
	cvt.sat.f32.f32 	%f217, %f216;
	fma.rm.f32 	%f218, %f217, %f195, %f194;
	add.f32 	%f219, %f218, 0fCB40007F;
	neg.f32 	%f220, %f219;
	fma.rn.f32 	%f221, %f215, 0f3FB8AA3B, %f220;
	fma.rn.f32 	%f222, %f215, 0f32A57060, %f221;
	mov.b32 	%r122, %f218;
	shl.b32 	%r123, %r122, 23;
	mov.b32 	%f223, %r123;
	ex2.approx.ftz.f32 	%f224, %f222;
	fma.rn.f32 	%f225, %f224, %f223, %f214;
	sub.f32 	%f226, %f189, %f12;
	fma.rn.f32 	%f227, %f226, 0f3BBB989D, 0f3F000000;
	cvt.sat.f32.f32 	%f228, %f227;
	fma.rm.f32 	%f229, %f228, %f195, %f194;
	add.f32 	%f230, %f229, 0fCB40007F;
	neg.f32 	%f231, %f230;
	fma.rn.f32 	%f232, %f226, 0f3FB8AA3B, %f231;
	fma.rn.f32 	%f233, %f226, 0f32A57060, %f232;
	mov.b32 	%r124, %f229;
	shl.b32 	%r125, %r124, 23;
	mov.b32 	%f234, %r125;
	ex2.approx.ftz.f32 	%f235, %f233;
	fma.rn.f32 	%f422, %f235, %f234, %f225;
$L__BB0_20:
	setp.ne.s32 	%p30, %r28, 0;
	mov.b32 	%r126, %f422;
	shfl.sync.down.b32	%r127|%p31, %r126, 16, 31, -1;
	mov.b32 	%f236, %r127;
	add.f32 	%f237, %f422, %f236;
	mov.b32 	%r128, %f237;
	shfl.sync.down.b32	%r129|%p32, %r128, 8, 31, -1;
	mov.b32 	%f238, %r129;
	add.f32 	%f239, %f237, %f238;
	mov.b32 	%r130, %f239;
	shfl.sync.down.b32	%r131|%p33, %r130, 4, 31, -1;
	mov.b32 	%f240, %r131;
	add.f32 	%f241, %f239, %f240;
	mov.b32 	%r132, %f241;
	shfl.sync.down.b32	%r133|%p34, %r132, 2, 31, -1;
	mov.b32 	%f242, %r133;
	add.f32 	%f243, %f241, %f242;
	mov.b32 	%r134, %f243;
	shfl.sync.down.b32	%r135|%p35, %r134, 1, 31, -1;
	mov.b32 	%f244, %r135;
	add.f32 	%f19, %f243, %f244;
	@%p30 bra 	$L__BB0_22;
	shr.u32 	%r136, %r1, 3;
	mov.u32 	%r137, _ZZ14blockreducesumILi256EEffE5sdata;
	add.s32 	%r138, %r137, %r136;
	st.shared.f32 	[%r138], %f19;
$L__BB0_22:
	setp.gt.u32 	%p36, %r1, 7;
	bar.sync 	0;
	mov.f32 	%f426, 0f00000000;
	@%p36 bra 	$L__BB0_24;
	shl.b32 	%r139, %r1, 2;
	mov.u32 	%r140, _ZZ14blockreducesumILi256EEffE5sdata;
	add.s32 	%r141, %r140, %r139;
	ld.shared.f32 	%f426, [%r141];
$L__BB0_24:
	not.pred 	%p37, %p49;
	@%p37 bra 	$L__BB0_26;
	mov.b32 	%r142, %f426;
	shfl.sync.down.b32	%r143|%p38, %r142, 16, 31, -1;
	mov.b32 	%f246, %r143;
	add.f32 	%f247, %f426, %f246;
	mov.b32 	%r144, %f247;
	shfl.sync.down.b32	%r145|%p39, %r144, 8, 31, -1;
	mov.b32 	%f248, %r145;
	add.f32 	%f249, %f247, %f248;
	mov.b32 	%r146, %f249;
	shfl.sync.down.b32	%r147|%p40, %r146, 4, 31, -1;
	mov.b32 	%f250, %r147;
	add.f32 	%f251, %f249, %f250;
	mov.b32 	%r148, %f251;
	shfl.sync.down.b32	%r149|%p41, %r148, 2, 31, -1;
	mov.b32 	%f252, %r149;
	add.f32 	%f253, %f251, %f252;
	mov.b32 	%r150, %f253;
	shfl.sync.down.b32	%r151|%p42, %r150, 1, 31, -1;
	mov.b32 	%f254, %r151;
	add.f32 	%f426, %f253, %f254;
$L__BB0_26:
	not.pred 	%p43, %p48;
	@%p43 bra 	$L__BB0_28;
	st.shared.f32 	[_ZZ14blockreducesumILi256EEffE5sdata], %f426;
$L__BB0_28:
	setp.lt.s32 	%p44, %r55, 1;
	bar.sync 	0;
	ld.shared.f32 	%f24, [_ZZ14blockreducesumILi256EEffE5sdata];
	@%p44 bra 	$L__BB0_34;
	add.s32 	%r153, %r55, -1;
	div.u32 	%r42, %r153, %r4;
	setp.gt.u32 	%p45, %r4, %r153;
	mov.b32 	%r201, 0;
	@%p45 bra 	$L__BB0_32;
	add.s32 	%r155, %r42, 1;
	add.s32 	%r199, %r4, %r2;
	shl.b32 	%r44, %r3, 3;
	and.b32  	%r156, %r155, -2;
	neg.s32 	%r197, %r156;
	mov.b32 	%r201, 0;
	mov.u32 	%r198, %r2;
$L__BB0_31:
	cvt.u64.u32 	%rd29, %r198;
	mul.wide.u32 	%rd30, %r198, 4;
	add.s64 	%rd31, %rd4, %rd30;
	ld.global.v4.f32 	{%f255, %f256, %f257, %f258}, [%rd31];
	sub.f32 	%f259, %f258, %f12;
	fma.rn.f32 	%f260, %f259, 0f3BBB989D, 0f3F000000;
	cvt.sat.f32.f32 	%f261, %f260;
	mov.f32 	%f262, 0f4B400001;
	mov.f32 	%f263, 0f437C0000;
	fma.rm.f32 	%f264, %f261, %f263, %f262;
	add.f32 	%f265, %f264, 0fCB40007F;
	neg.f32 	%f266, %f265;
	fma.rn.f32 	%f267, %f259, 0f3FB8AA3B, %f266;
	fma.rn.f32 	%f268, %f259, 0f32A57060, %f267;
	mov.b32 	%r157, %f264;
	shl.b32 	%r158, %r157, 23;
	mov.b32 	%f269, %r158;
	ex2.approx.ftz.f32 	%f270, %f268;
	mul.f32 	%f271, %f270, %f269;
	div.rn.f32 	%f272, %f271, %f24;
	sub.f32 	%f273, %f255, %f12;
	fma.rn.f32 	%f274, %f273, 0f3BBB989D, 0f3F000000;
	cvt.sat.f32.f32 	%f275, %f274;
	fma.rm.f32 	%f276, %f275, %f263, %f262;
	add.f32 	%f277, %f276, 0fCB40007F;
	neg.f32 	%f278, %f277;
	fma.rn.f32 	%f279, %f273, 0f3FB8AA3B, %f278;
	fma.rn.f32 	%f280, %f273, 0f32A57060, %f279;
	mov.b32 	%r159, %f276;
	shl.b32 	%r160, %r159, 23;
	mov.b32 	%f281, %r160;
	ex2.approx.ftz.f32 	%f282, %f280;
	mul.f32 	%f283, %f282, %f281;
	div.rn.f32 	%f284, %f283, %f24;
	sub.f32 	%f285, %f256, %f12;
	fma.rn.f32 	%f286, %f285, 0f3BBB989D, 0f3F000000;
	cvt.sat.f32.f32 	%f287, %f286;
	fma.rm.f32 	%f288, %f287, %f263, %f262;
	add.f32 	%f289, %f288, 0fCB40007F;
	neg.f32 	%f290, %f289;
	fma.rn.f32 	%f291, %f285, 0f3FB8AA3B, %f290;
	fma.rn.f32 	%f292, %f285, 0f32A57060, %f291;
	mov.b32 	%r161, %f288;
	shl.b32 	%r162, %r161, 23;
	mov.b32 	%f293, %r162;
	ex2.approx.ftz.f32 	%f294, %f292;
	mul.f32 	%f295, %f294, %f293;
	div.rn.f32 	%f296, %f295, %f24;
	sub.f32 	%f297, %f257, %f12;
	fma.rn.f32 	%f298, %f297, 0f3BBB989D, 0f3F000000;
	cvt.sat.f32.f32 	%f299, %f298;
	fma.rm.f32 	%f300, %f299, %f263, %f262;
	add.f32 	%f301, %f300, 0fCB40007F;
	neg.f32 	%f302, %f301;
	fma.rn.f32 	%f303, %f297, 0f3FB8AA3B, %f302;
	fma.rn.f32 	%f304, %f297, 0f32A57060, %f303;
	mov.b32 	%r163, %f300;
	shl.b32 	%r164, %r163, 23;
	mov.b32 	%f305, %r164;
	ex2.approx.ftz.f32 	%f306, %f304;
	mul.f32 	%f307, %f306, %f305;
	div.rn.f32 	%f308, %f307, %f24;
	add.s64 	%rd32, %rd29, %rd3;
	shl.b64 	%rd33, %rd32, 2;
	add.s64 	%rd34, %rd1, %rd33;
	st.global.v4.f32 	[%rd34], {%f284, %f296, %f308, %f272};
	add.s32 	%r165, %r201, %r4;
	cvt.u64.u32 	%rd35, %r199;
	mul.wide.u32 	%rd36, %r199, 4;
	add.s64 	%rd37, %rd4, %rd36;
	ld.global.v4.f32 	{%f309, %f310, %f311, %f312}, [%rd37];
	sub.f32 	%f313, %f312, %f12;
	fma.rn.f32 	%f314, %f313, 0f3BBB989D, 0f3F000000;
	cvt.sat.f32.f32 	%f315, %f314;
	fma.rm.f32 	%f316, %f315, %f263, %f262;
	add.f32 	%f317, %f316, 0fCB40007F;
	neg.f32 	%f318, %f317;
	fma.rn.f32 	%f319, %f313, 0f3FB8AA3B, %f318;
	fma.rn.f32 	%f320, %f313, 0f32A57060, %f319;
	mov.b32 	%r166, %f316;
	shl.b32 	%r167, %r166, 23;
	mov.b32 	%f321, %r167;
	ex2.approx.ftz.f32 	%f322, %f320;
	mul.f32 	%f323, %f322, %f321;
	div.rn.f32 	%f324, %f323, %f24;
	sub.f32 	%f325, %f309, %f12;
	fma.rn.f32 	%f326, %f325, 0f3BBB989D, 0f3F000000;
	cvt.sat.f32.f32 	%f327, %f326;
	fma.rm.f32 	%f328, %f327, %f263, %f262;
	add.f32 	%f329, %f328, 0fCB40007F;
	neg.f32 	%f330, %f329;
	fma.rn.f32 	%f331, %f325, 0f3FB8AA3B, %f330;
	fma.rn.f32 	%f332, %f325, 0f32A57060, %f331;
	mov.b32 	%r168, %f328;
	shl.b32 	%r169, %r168, 23;
	mov.b32 	%f333, %r169;
	ex2.approx.ftz.f32 	%f334, %f332;
	mul.f32 	%f335, %f334, %f333;
	div.rn.f32 	%f336, %f335, %f24;
	sub.f32 	%f337, %f310, %f12;
	fma.rn.f32 	%f338, %f337, 0f3BBB989D, 0f3F000000;
	cvt.sat.f32.f32 	%f339, %f338;
	fma.rm.f32 	%f340, %f339, %f263, %f262;
	add.f32 	%f341, %f340, 0fCB40007F;
	neg.f32 	%f342, %f341;
	fma.rn.f32 	%f343, %f337, 0f3FB8AA3B, %f342;
	fma.rn.f32 	%f344, %f337, 0f32A57060, %f343;
	mov.b32 	%r170, %f340;
	shl.b32 	%r171, %r170, 23;
	mov.b32 	%f345, %r171;
	ex2.approx.ftz.f32 	%f346, %f344;
	mul.f32 	%f347, %f346, %f345;
	div.rn.f32 	%f348, %f347, %f24;
	sub.f32 	%f349, %f311, %f12;
	fma.rn.f32 	%f350, %f349, 0f3BBB989D, 0f3F000000;
	cvt.sat.f32.f32 	%f351, %f350;
	fma.rm.f32 	%f352, %f351, %f263, %f262;
	add.f32 	%f353, %f352, 0fCB40007F;
	neg.f32 	%f354, %f353;
	fma.rn.f32 	%f355, %f349, 0f3FB8AA3B, %f354;
	fma.rn.f32 	%f356, %f349, 0f32A57060, %f355;
	mov.b32 	%r172, %f352;
	shl.b32 	%r173, %r172, 23;
	mov.b32 	%f357, %r173;
	ex2.approx.ftz.f32 	%f358, %f356;
	mul.f32 	%f359, %f358, %f357;
	div.rn.f32 	%f360, %f359, %f24;
	add.s64 	%rd38, %rd35, %rd3;
	shl.b64 	%rd39, %rd38, 2;
	add.s64 	%rd40, %rd1, %rd39;
	st.global.v4.f32 	[%rd40], {%f336, %f348, %f360, %f324};
	add.s32 	%r201, %r165, %r4;
	add.s32 	%r199, %r199, %r44;
	add.s32 	%r198, %r198, %r44;
	add.s32 	%r197, %r197, 2;
	setp.ne.s32 	%p46, %r197, 0;
	@%p46 bra 	$L__BB0_31;
$L__BB0_32:
	and.b32  	%r174, %r42, 1;
	setp.eq.b32 	%p47, %r174, 1;
	@%p47 bra 	$L__BB0_34;
	add.s32 	%r175, %r201, %r2;
	cvt.u64.u32 	%rd41, %r175;
	mul.wide.u32 	%rd42, %r175, 4;
	add.s64 	%rd43, %rd4, %rd42;
	ld.global.v4.f32 	{%f361, %f362, %f363, %f364}, [%rd43];
	sub.f32 	%f365, %f364, %f12;
	fma.rn.f32 	%f366, %f365, 0f3BBB989D, 0f3F000000;
	cvt.sat.f32.f32 	%f367, %f366;
	mov.f32 	%f368, 0f4B400001;
	mov.f32 	%f369, 0f437C0000;
	fma.rm.f32 	%f370, %f367, %f369, %f368;
	add.f32 	%f371, %f370, 0fCB40007F;
	neg.f32 	%f372, %f371;
	fma.rn.f32 	%f373, %f365, 0f3FB8AA3B, %f372;
	fma.rn.f32 	%f374, %f365, 0f32A57060, %f373;
	mov.b32 	%r176, %f370;
	shl.b32 	%r177, %r176, 23;
	mov.b32 	%f375, %r177;
	ex2.approx.ftz.f32 	%f376, %f374;
	mul.f32 	%f377, %f376, %f375;
	div.rn.f32 	%f378, %f377, %f24;
	sub.f32 	%f379, %f361, %f12;
	fma.rn.f32 	%f380, %f379, 0f3BBB989D, 0f3F000000;
	cvt.sat.f32.f32 	%f381, %f380;
	fma.rm.f32 	%f382, %f381, %f369, %f368;
	add.f32 	%f383, %f382, 0fCB40007F;
	neg.f32 	%f384, %f383;
	fma.rn.f32 	%f385, %f379, 0f3FB8AA3B, %f384;
	fma.rn.f32 	%f386, %f379, 0f32A57060, %f385;
	mov.b32 	%r178, %f382;
	shl.b32 	%r179, %r178, 23;
	mov.b32 	%f387, %r179;
	ex2.approx.ftz.f32 	%f388, %f386;
	mul.f32 	%f389, %f388, %f387;
	div.rn.f32 	%f390, %f389, %f24;
	sub.f32 	%f391, %f362, %f12;
	fma.rn.f32 	%f392, %f391, 0f3BBB989D, 0f3F000000;
	cvt.sat.f32.f32 	%f393, %f392;
	fma.rm.f32 	%f394, %f393, %f369, %f368;
	add.f32 	%f395, %f394, 0fCB40007F;
	neg.f32 	%f396, %f395;
	fma.rn.f32 	%f397, %f391, 0f3FB8AA3B, %f396;
	fma.rn.f32 	%f398, %f391, 0f32A57060, %f397;
	mov.b32 	%r180, %f394;
	shl.b32 	%r181, %r180, 23;
	mov.b32 	%f399, %r181;
	ex2.approx.ftz.f32 	%f400, %f398;
	mul.f32 	%f401, %f400, %f399;
	div.rn.f32 	%f402, %f401, %f24;
	sub.f32 	%f403, %f363, %f12;
	fma.rn.f32 	%f404, %f403, 0f3BBB989D, 0f3F000000;
	cvt.sat.f32.f32 	%f405, %f404;
	fma.rm.f32 	%f406, %f405, %f369, %f368;
	add.f32 	%f407, %f406, 0fCB40007F;
	neg.f32 	%f408, %f407;
	fma.rn.f32 	%f409, %f403, 0f3FB8AA3B, %f408;
	fma.rn.f32 	%f410, %f403, 0f32A57060, %f409;
	mov.b32 	%r182, %f406;
	shl.b32 	%r183, %r182, 23;
	mov.b32 	%f411, %r183;
	ex2.approx.ftz.f32 	%f412, %f410;
	mul.f32 	%f413, %f412, %f411;
	div.rn.f32 	%f414, %f413, %f24;
	add.s64 	%rd44, %rd41, %rd3;
	shl.b64 	%rd45, %rd44, 2;
	add.s64 	%rd46, %rd1, %rd45;
	st.global.v4.f32 	[%rd46], {%f390, %f402, %f414, %f378};
$L__BB0_34:
	ret;

}


// ===== COMPILED SASS (sm_100) =====

	.target	sm_100

	.elftype	@"ET_EXEC"


//--------------------- .note.nv.tkinfo           --------------------------
	.section	.note.nv.tkinfo,"",@"SHT_NOTE"
	.sectionflags	@"SHF_NOTE_NV_TKINFO"
	.tkinfo
        /*0018*/ 	.word	0x00000002
        /*0030*/ 	.string	""
        /*0030*/ 	.string	"ptxas"
        /*0030*/ 	.string	"Cuda compilation tools, release 13.0, V13.0.88"
        /*0030*/ 	.string	"Build cuda_13.0.r13.0/compiler.36424714_0"
        /*0030*/ 	.string	"-arch sm_100 -m 64 "



//--------------------- .note.nv.cuinfo           --------------------------
	.section	.note.nv.cuinfo,"",@"SHT_NOTE"
	.sectionflags	@"SHF_NOTE_NV_CUINFO"
        /*0018*/ 	.short	0x0002
        /*001a*/ 	.short	0x0064
        /*001c*/ 	.short	0x0082
	.zero		2


//--------------------- .nv.info                  --------------------------
	.section	.nv.info,"",@"SHT_CUDA_INFO"
	.align	4


	//----- nvinfo : EIATTR_REGCOUNT
	.align		4
        /*0000*/ 	.byte	0x04, 0x2f
        /*0002*/ 	.short	(.L_1 - .L_0)
	.align		4
.L_0:
        /*0004*/ 	.word	index@(_Z7softmaxPfS_ii)
        /*0008*/ 	.word	0x00000020


	//----- nvinfo : EIATTR_FRAME_SIZE
	.align		4
.L_1:
        /*000c*/ 	.byte	0x04, 0x11
        /*000e*/ 	.short	(.L_3 - .L_2)
	.align		4
.L_2:
        /*0010*/ 	.word	index@($__internal_0_$__cuda_sm3x_div_rn_noftz_f32_slowpath)
        /*0014*/ 	.word	0x00000000


	//----- nvinfo : EIATTR_FRAME_SIZE
	.align		4
.L_3:
        /*0018*/ 	.byte	0x04, 0x11
        /*001a*/ 	.short	(.L_5 - .L_4)
	.align		4
.L_4:
        /*001c*/ 	.word	index@(_Z7softmaxPfS_ii)
        /*0020*/ 	.word	0x00000000


	//----- nvinfo : EIATTR_MIN_STACK_SIZE
	.align		4
.L_5:
        /*0024*/ 	.byte	0x04, 0x12
        /*0026*/ 	.short	(.L_7 - .L_6)
	.align		4
.L_6:
        /*0028*/ 	.word	index@(_Z7softmaxPfS_ii)
        /*002c*/ 	.word	0x00000000
.L_7:


//--------------------- .nv.compat                --------------------------
	.section	.nv.compat,"",@"SHT_CUDA_COMPAT_INFO"
	.align	4
        /*0000*/ 	.byte	0x02, 0x09, 0x00, 0x00, 0x02, 0x02, 0x01, 0x00, 0x02, 0x05, 0x05, 0x00, 0x03, 0x07, 0x01, 0x01
        /*0010*/ 	.byte	0x02, 0x03, 0x00, 0x00, 0x02, 0x06, 0x01, 0x00, 0x04, 0x0b, 0x08, 0x00, 0x01, 0x00, 0x00, 0x00
        /*0020*/ 	.byte	0x00, 0x00, 0x00, 0x00


//--------------------- .nv.info._Z7softmaxPfS_ii --------------------------
	.section	.nv.info._Z7softmaxPfS_ii,"",@"SHT_CUDA_INFO"
	.sectionflags	@""
	.align	4


	//----- nvinfo : EIATTR_CUDA_API_VERSION
	.align		4
        /*0000*/ 	.byte	0x04, 0x37
        /*0002*/ 	.short	(.L_9 - .L_8)
.L_8:
        /*0004*/ 	.word	0x00000082


	//----- nvinfo : EIATTR_KPARAM_INFO
	.align		4
.L_9:
        /*0008*/ 	.byte	0x04, 0x17
        /*000a*/ 	.short	(.L_11 - .L_10)
.L_10:
        /*000c*/ 	.word	0x00000000
        /*0010*/ 	.short	0x0003
        /*0012*/ 	.short	0x0014
        /*0014*/ 	.byte	0x00, 0xf0, 0x11, 0x00


	//----- nvinfo : EIATTR_KPARAM_INFO
	.align		4
.L_11:
        /*0018*/ 	.byte	0x04, 0x17
        /*001a*/ 	.short	(.L_13 - .L_12)
.L_12:
        /*001c*/ 	.word	0x00000000
        /*0020*/ 	.short	0x0002
        /*0022*/ 	.short	0x0010
        /*0024*/ 	.byte	0x00, 0xf0, 0x11, 0x00


	//----- nvinfo : EIATTR_KPARAM_INFO
	.align		4
.L_13:
        /*0028*/ 	.byte	0x04, 0x17
        /*002a*/ 	.short	(.L_15 - .L_14)
.L_14:
        /*002c*/ 	.word	0x00000000
        /*0030*/ 	.short	0x0001
        /*0032*/ 	.short	0x0008
        /*0034*/ 	.byte	0x00, 0xf5, 0x21, 0x00


	//----- nvinfo : EIATTR_KPARAM_INFO
	.align		4
.L_15:
        /*0038*/ 	.byte	0x04, 0x17
        /*003a*/ 	.short	(.L_17 - .L_16)
.L_16:
        /*003c*/ 	.word	0x00000000
        /*0040*/ 	.short	0x0000
        /*0042*/ 	.short	0x0000
        /*0044*/ 	.byte	0x00, 0xf5, 0x21, 0x00


	//----- nvinfo : EIATTR_SPARSE_MMA_MASK
	.align		4
.L_17:
        /*0048*/ 	.byte	0x03, 0x50
        /*004a*/ 	.short	0x0000


	//----- nvinfo : EIATTR_MAXREG_COUNT
	.align		4
        /*004c*/ 	.byte	0x03, 0x1b
        /*004e*/ 	.short	0x00ff


	//----- nvinfo : EIATTR_NUM_BARRIERS
	.align		4
        /*0050*/ 	.byte	0x02, 0x4c
        /*0052*/ 	.byte	0x01
	.zero		1


	//----- nvinfo : EIATTR_MERCURY_ISA_VERSION
	.align		4
        /*0054*/ 	.byte	0x03, 0x5f
        /*0056*/ 	.short	0x0101


	//----- nvinfo : EIATTR_COOP_GROUP_MASK_REGIDS
	.align		4
        /*0058*/ 	.byte	0x04, 0x29
        /*005a*/ 	.short	(.L_19 - .L_18)


	//   ....[0]....
.L_18:
        /*005c*/ 	.word	0xffffffff


	//   ....[1]....
        /*0060*/ 	.word	0xffffffff


	//   ....[2]....
        /*0064*/ 	.word	0xffffffff


	//   ....[3]....
        /*0068*/ 	.word	0xffffffff


	//   ....[4]....
        /*006c*/ 	.word	0xffffffff


	//   ....[5]....
        /*0070*/ 	.word	0xffffffff


	//   ....[6]....
        /*0074*/ 	.word	0xffffffff


	//   ....[7]....
        /*0078*/ 	.word	0xffffffff


	//   ....[8]....
        /*007c*/ 	.word	0xffffffff


	//   ....[9]....
        /*0080*/ 	.word	0xffffffff


	//   ....[10]....
        /*0084*/ 	.word	0xffffffff


	//   ....[11]....
        /*0088*/ 	.word	0xffffffff


	//   ....[12]....
        /*008c*/ 	.word	0xffffffff


	//   ....[13]....
        /*0090*/ 	.word	0xffffffff


	//   ....[14]....
        /*0094*/ 	.word	0xffffffff


	//   ....[15]....
        /*0098*/ 	.word	0xffffffff


	//   ....[16]....
        /*009c*/ 	.word	0xffffffff


	//   ....[17]....
        /*00a0*/ 	.word	0xffffffff


	//   ....[18]....
        /*00a4*/ 	.word	0xffffffff


	//   ....[19]....
        /*00a8*/ 	.word	0xffffffff


	//   ....[20]....
        /*00ac*/ 	.word	0x0500000a


	//   ....[21]....
        /*00b0*/ 	.word	0x0500000a


	//   ....[22]....
        /*00b4*/ 	.word	0x0500000a


	//   ....[23]....
        /*00b8*/ 	.word	0x0500000a


	//   ....[24]....
        /*00bc*/ 	.word	0x0500000a


	//   ....[25]....
        /*00c0*/ 	.word	0x0500000a


	//   ....[26]....
        /*00c4*/ 	.word	0x0500000a


	//   ....[27]....
        /*00c8*/ 	.word	0x0500000a


	//   ....[28]....
        /*00cc*/ 	.word	0x0500000a


	//   ....[29]....
        /*00d0*/ 	.word	0x0500000a


	//----- nvinfo : EIATTR_COOP_GROUP_INSTR_OFFSETS
	.align		4
.L_19:
        /*00d4*/ 	.byte	0x04, 0x28
        /*00d6*/ 	.short	(.L_21 - .L_20)


	//   ....[0]....
.L_20:
        /*00d8*/ 	.word	0x000010c0


	//   ....[1]....
        /*00dc*/ 	.word	0x00001130


	//   ....[2]....
        /*00e0*/ 	.word	0x00001170


	//   ....[3]....
        /*00e4*/ 	.word	0x000011c0


	//   ....[4]....
        /*00e8*/ 	.word	0x000011e0


	//   ....[5]....
        /*00ec*/ 	.word	0x000012b0


	//   ....[6]....
        /*00f0*/ 	.word	0x000012d0


	//   ....[7]....
        /*00f4*/ 	.word	0x000012f0


	//   ....[8]....
        /*00f8*/ 	.word	0x00001310


	//   ....[9]....
        /*00fc*/ 	.word	0x00001330


	//   ....[10]....
        /*0100*/ 	.word	0x00001e50


	//   ....[11]....
        /*0104*/ 	.word	0x00001ee0


	//   ....[12]....
        /*0108*/ 	.word	0x00001f20


	//   ....[13]....
        /*010c*/ 	.word	0x00001f40


	//   ....[14]....
        /*0110*/ 	.word	0x00001f60


	//   ....[15]....
        /*0114*/ 	.word	0x00001fe0


	//   ....[16]....
        /*0118*/ 	.word	0x00002000


	//   ....[17]....
        /*011c*/ 	.word	0x00002020


	//   ....[18]....
        /*0120*/ 	.word	0x00002040


	//   ....[19]....
        /*0124*/ 	.word	0x00002060


	//   ....[20]....
        /*0128*/ 	.word	0x000037f0


	//   ....[21]....
        /*012c*/ 	.word	0x00003860


	//   ....[22]....
        /*0130*/ 	.word	0x000038d0


	//   ....[23]....
        /*0134*/ 	.word	0x00003940


	//   ....[24]....
        /*0138*/ 	.word	0x000039b0


	//   ....[25]....
        /*013c*/ 	.word	0x00003a40


	//   ....[26]....
        /*0140*/ 	.word	0x00003ab0


	//   ....[27]....
        /*0144*/ 	.word	0x00003b20


	//   ....[28]....
        /*0148*/ 	.word	0x00003b90


	//   ....[29]....
        /*014c*/ 	.word	0x00003c00


	//----- nvinfo : EIATTR_VRC_CTA_INIT_COUNT
	.align		4
.L_21:
        /*0150*/ 	.byte	0x02, 0x4a
	.zero		1
	.zero		1


	//----- nvinfo : EIATTR_EXIT_INSTR_OFFSETS
	.align		4
        /*0154*/ 	.byte	0x04, 0x1c
        /*0156*/ 	.short	(.L_23 - .L_22)


	//   ....[0]....
.L_22:
        /*0158*/ 	.word	0x000020d0


	//   ....[1]....
        /*015c*/ 	.word	0x000030a0


	//   ....[2]....
        /*0160*/ 	.word	0x00003790


	//----- nvinfo : EIATTR_CRS_STACK_SIZE
	.align		4
.L_23:
        /*0164*/ 	.byte	0x04, 0x1e
        /*0166*/ 	.short	(.L_25 - .L_24)
.L_24:
        /*0168*/ 	.word	0x00000000


	//----- nvinfo : EIATTR_CBANK_PARAM_SIZE
	.align		4
.L_25:
        /*016c*/ 	.byte	0x03, 0x19
        /*016e*/ 	.short	0x0018


	//----- nvinfo : EIATTR_PARAM_CBANK
	.align		4
        /*0170*/ 	.byte	0x04, 0x0a
        /*0172*/ 	.short	(.L_27 - .L_26)
	.align		4
.L_26:
        /*0174*/ 	.word	index@(.nv.constant0._Z7softmaxPfS_ii)
        /*0178*/ 	.short	0x0380
        /*017a*/ 	.short	0x0018


	//----- nvinfo : EIATTR_SW_WAR
	.align		4
.L_27:
        /*017c*/ 	.byte	0x04, 0x36
        /*017e*/ 	.short	(.L_29 - .L_28)
.L_28:
        /*0180*/ 	.word	0x00000008
.L_29:


//--------------------- .nv.callgraph             --------------------------
	.section	.nv.callgraph,"",@"SHT_CUDA_CALLGRAPH"
	.align	4
	.sectionentsize	8
	.align		4
        /*0000*/ 	.word	0x00000000
	.align		4
        /*0004*/ 	.word	0xffffffff
	.align		4
        /*0008*/ 	.word	0x00000000
	.align		4
        /*000c*/ 	.word	0xfffffffe
	.align		4
        /*0010*/ 	.word	0x00000000
	.align		4
        /*0014*/ 	.word	0xfffffffd
	.align		4
        /*0018*/ 	.word	0x00000000
	.align		4
        /*001c*/ 	.word	0xfffffffc


//--------------------- .text._Z7softmaxPfS_ii    --------------------------
	.section	.text._Z7softmaxPfS_ii,"ax",@progbits
	.align	128
        .global         _Z7softmaxPfS_ii
        .type           _Z7softmaxPfS_ii,@function
        .size           _Z7softmaxPfS_ii,(.L_x_66 - _Z7softmaxPfS_ii)
        .other          _Z7softmaxPfS_ii,@"STO_CUDA_ENTRY STV_DEFAULT"
_Z7softmaxPfS_ii:
.text._Z7softmaxPfS_ii:
[----:B------:R-:W-:Y:S01]  /*0000*/  LDC R1, c[0x0][0x37c] ;  /* 0x0000df00ff017b82 */ /* 0x000fe20000000800 */
[----:B------:R-:W0:Y:S01]  /*0010*/  S2R R0, SR_TID.X ;  /* 0x0000000000007919 */ /* 0x000e220000002100 */
[----:B------:R-:W1:Y:S06]  /*0020*/  LDCU UR8, c[0x0][0x394] ;  /* 0x00007280ff0877ac */ /* 0x000e6c0008000800 */
[----:B------:R-:W2:Y:S01]  /*0030*/  S2UR UR6, SR_CTAID.X ;  /* 0x00000000000679c3 */ /* 0x000ea20000002500 */
[----:B------:R-:W-:Y:S01]  /*0040*/  MOV R26, 0xff800000 ;  /* 0xff800000001a7802 */ /* 0x000fe20000000f00 */
[----:B------:R-:W3:Y:S01]  /*0050*/  LDCU.64 UR4, c[0x0][0x380] ;  /* 0x00007000ff0477ac */ /* 0x000ee20008000a00 */
[----:B------:R-:W4:Y:S05]  /*0060*/  LDCU.64 UR10, c[0x0][0x358] ;  /* 0x00006b00ff0a77ac */ /* 0x000f2a0008000a00 */
[----:B------:R-:W5:Y:S01]  /*0070*/  LDC R2, c[0x0][0x360] ;  /* 0x0000d800ff027b82 */ /* 0x000f620000000800 */
[----:B-1----:R-:W-:-:S02]  /*0080*/  UISETP.GE.AND UP0, UPT, UR8, 0x1, UPT ;  /* 0x000000010800788c */ /* 0x002fc4000bf06270 */
[----:B------:R-:W-:Y:S02]  /*0090*/  UIADD3 UR7, UPT, UPT, UR8, -0x1, URZ ;  /* 0xffffffff08077890 */ /* 0x000fe4000fffe0ff */
[----:B--2---:R-:W-:-:S04]  /*00a0*/  UIMAD UR6, UR6, UR8, URZ ;  /* 0x00000008060672a4 */ /* 0x004fc8000f8e02ff */
[----:B---3--:R-:W-:Y:S01]  /*00b0*/  UIMAD.WIDE.U32 UR4, UR6, 0x4, UR4 ;  /* 0x00000004060478a5 */ /* 0x008fe2000f8e0004 */
[----:B0-----:R-:W-:Y:S01]  /*00c0*/  SHF.L.U32 R22, R0, 0x2, RZ ;  /* 0x0000000200167819 */ /* 0x001fe200000006ff */
[----:B-----5:R-:W-:Y:S01]  /*00d0*/  IMAD.SHL.U32 R23, R2, 0x4, RZ ;  /* 0x0000000402177824 */ /* 0x020fe200078e00ff */
[----:B----4-:R-:W-:Y:S09]  /*00e0*/  BRA.U !UP0, `(.L_x_0) ;  /* 0x0000000d08f47547 */ /* 0x010ff2000b800000 */
[----:B------:R-:W0:Y:S01]  /*00f0*/  I2F.U32.RP R3, R23 ;  /* 0x0000001700037306 */ /* 0x000e220000209000 */
[----:B------:R-:W-:Y:S01]  /*0100*/  IADD3 R7, PT, PT, RZ, -R23, RZ ;  /* 0x80000017ff077210 */ /* 0x000fe20007ffe0ff */
[----:B------:R-:W-:Y:S01]  /*0110*/  HFMA2 R20, -RZ, RZ, 0, 0 ;  /* 0x00000000ff147431 */ /* 0x000fe200000001ff */
[----:B------:R-:W-:Y:S01]  /*0120*/  ISETP.NE.U32.AND P2, PT, R23, RZ, PT ;  /* 0x000000ff1700720c */ /* 0x000fe20003f45070 */
[----:B------:R-:W-:-:S04]  /*0130*/  IMAD.MOV.U32 R26, RZ, RZ, -0x800000 ;  /* 0xff800000ff1a7424 */ /* 0x000fc800078e00ff */
[----:B0-----:R-:W0:Y:S02]  /*0140*/  MUFU.RCP R3, R3 ;  /* 0x0000000300037308 */ /* 0x001e240000001000 */
[----:B0-----:R-:W-:-:S06]  /*0150*/  IADD3 R4, PT, PT, R3, 0xffffffe, RZ ;  /* 0x0ffffffe03047810 */ /* 0x001fcc0007ffe0ff */
[----:B------:R0:W1:Y:S02]  /*0160*/  F2I.FTZ.U32.TRUNC.NTZ R5, R4 ;  /* 0x0000000400057305 */ /* 0x000064000021f000 */
[----:B0-----:R-:W-:Y:S02]  /*0170*/  IMAD.MOV.U32 R4, RZ, RZ, RZ ;  /* 0x000000ffff047224 */ /* 0x001fe400078e00ff */
[----:B-1----:R-:W-:-:S04]  /*0180*/  IMAD R7, R7, R5, RZ ;  /* 0x0000000507077224 */ /* 0x002fc800078e02ff */
[----:B------:R-:W-:-:S06]  /*0190*/  IMAD.HI.U32 R5, R5, R7, R4 ;  /* 0x0000000705057227 */ /* 0x000fcc00078e0004 */
[----:B------:R-:W-:-:S05]  /*01a0*/  IMAD.HI.U32 R5, R5, UR7, RZ ;  /* 0x0000000705057c27 */ /* 0x000fca000f8e00ff */
[----:B------:R-:W-:-:S05]  /*01b0*/  IADD3 R6, PT, PT, -R5, RZ, RZ ;  /* 0x000000ff05067210 */ /* 0x000fca0007ffe1ff */
[----:B------:R-:W-:-:S05]  /*01c0*/  IMAD R6, R23, R6, UR7 ;  /* 0x0000000717067e24 */ /* 0x000fca000f8e0206 */
[----:B------:R-:W-:-:S13]  /*01d0*/  ISETP.GE.U32.AND P0, PT, R6, R23, PT ;  /* 0x000000170600720c */ /* 0x000fda0003f06070 */
[----:B------:R-:W-:Y:S01]  /*01e0*/  @P0 IADD3 R6, PT, PT, -R23, R6, RZ ;  /* 0x0000000617060210 */ /* 0x000fe20007ffe1ff */
[----:B------:R-:W-:-:S03]  /*01f0*/  @P0 VIADD R5, R5, 0x1 ;  /* 0x0000000105050836 */ /* 0x000fc60000000000 */
[----:B------:R-:W-:-:S13]  /*0200*/  ISETP.GE.U32.AND P1, PT, R6, R23, PT ;  /* 0x000000170600720c */ /* 0x000fda0003f26070 */
[----:B------:R-:W-:Y:S02]  /*0210*/  @P1 IADD3 R5, PT, PT, R5, 0x1, RZ ;  /* 0x0000000105051810 */ /* 0x000fe40007ffe0ff */
[----:B------:R-:W-:-:S04]  /*0220*/  @!P2 LOP3.LUT R5, RZ, R23, RZ, 0x33, !PT ;  /* 0x00000017ff05a212 */ /* 0x000fc800078e33ff */
[C---:B------:R-:W-:Y:S02]  /*0230*/  ISETP.GE.U32.AND P0, PT, R5.reuse, 0x3, PT ;  /* 0x000000030500780c */ /* 0x040fe40003f06070 */
[----:B------:R-:W-:-:S04]  /*0240*/  IADD3 R5, PT, PT, R5, 0x1, RZ ;  /* 0x0000000105057810 */ /* 0x000fc80007ffe0ff */
[----:B------:R-:W-:-:S07]  /*0250*/  LOP3.LUT R21, R5, 0x3, RZ, 0xc0, !PT ;  /* 0x0000000305157812 */ /* 0x000fce00078ec0ff */
[----:B------:R-:W-:Y:S05]  /*0260*/  @!P0 BRA `(.L_x_1) ;  /* 0x0000000c00408947 */ /* 0x000fea0003800000 */
[----:B------:R-:W-:Y:S01]  /*0270*/  LOP3.LUT R3, R5, 0xfffffffc, RZ, 0xc0, !PT ;  /* 0xfffffffc05037812 */ /* 0x000fe200078ec0ff */
[--C-:B------:R-:W-:Y:S01]  /*0280*/  IMAD R25, R2, 0xc, R22.reuse ;  /* 0x0000000c02197824 */ /* 0x100fe200078e0216 */
[----:B------:R-:W-:Y:S01]  /*0290*/  IADD3 R24, PT, PT, R22, R23, RZ ;  /* 0x0000001716187210 */ /* 0x000fe20007ffe0ff */
[----:B------:R-:W-:Y:S01]  /*02a0*/  IMAD R27, R2, 0x8, R22 ;  /* 0x00000008021b7824 */ /* 0x000fe200078e0216 */
[----:B------:R-:W-:Y:S01]  /*02b0*/  IADD3 R3, PT, PT, -R3, RZ, RZ ;  /* 0x000000ff03037210 */ /* 0x000fe20007ffe1ff */
[----:B------:R-:W-:Y:S01]  /*02c0*/  IMAD.MOV.U32 R20, RZ, RZ, RZ ;  /* 0x000000ffff147224 */ /* 0x000fe200078e00ff */
[----:B------:R-:W-:Y:S02]  /*02d0*/  MOV R26, 0xff800000 ;  /* 0xff800000001a7802 */ /* 0x000fe40000000f00 */
[----:B------:R-:W-:Y:S02]  /*02e0*/  ISETP.GE.AND P0, PT, R3, RZ, PT ;  /* 0x000000ff0300720c */ /* 0x000fe40003f06270 */
[----:B------:R-:W-:-:S11]  /*02f0*/  MOV R29, R22 ;  /* 0x00000016001d7202 */ /* 0x000fd60000000f00 */
[----:B------:R-:W-:Y:S05]  /*0300*/  @P0 BRA `(.L_x_2) ;  /* 0x0000000800a40947 */ /* 0x000fea0003800000 */
[----:B------:R-:W-:Y:S02]  /*0310*/  IADD3 R4, PT, PT, -R3, RZ, RZ ;  /* 0x000000ff03047210 */ /* 0x000fe40007ffe1ff */
[----:B------:R-:W-:Y:S02]  /*0320*/  PLOP3.LUT P0, PT, PT, PT, PT, 0x80, 0x8 ;  /* 0x000000000008781c */ /* 0x000fe40003f0f070 */
[----:B------:R-:W-:-:S13]  /*0330*/  ISETP.GT.AND P1, PT, R4, 0xc, PT ;  /* 0x0000000c0400780c */ /* 0x000fda0003f24270 */
[----:B------:R-:W-:Y:S05]  /*0340*/  @!P1 BRA `(.L_x_3) ;  /* 0x0000000400a89947 */ /* 0x000fea0003800000 */
[----:B------:R-:W-:-:S13]  /*0350*/  PLOP3.LUT P0, PT, PT, PT, PT, 0x8, 0x80 ;  /* 0x000000000080781c */ /* 0x000fda0003f0e170 */
.L_x_4:
[----:B------:R-:W-:Y:S02]  /*0360*/  IMAD.MOV.U32 R12, RZ, RZ, 0x4 ;  /* 0x00000004ff0c7424 */ /* 0x000fe400078e00ff */
[----:B------:R-:W-:Y:S02]  /*0370*/  HFMA2 R17, -RZ, RZ, 0, 2.384185791015625e-07 ;  /* 0x00000004ff117431 */ /* 0x000fe400000001ff */
[----:B------:R-:W-:-:S06]  /*0380*/  IMAD.WIDE.U32 R12, R29, R12, UR4 ;  /* 0x000000041d0c7e25 */ /* 0x000fcc000f8e000c */
[----:B------:R-:W2:Y:S01]  /*0390*/  LDG.E.128 R12, desc[UR10][R12.64] ;  /* 0x0000000a0c0c7981 */ /* 0x000ea2000c1e1d00 */
[----:B------:R-:W-:Y:S01]  /*03a0*/  IMAD.WIDE.U32 R16, R24, R17, UR4 ;  /* 0x0000000418107e25 */ /* 0x000fe2000f8e0011 */
[----:B------:R-:W-:-:S05]  /*03b0*/  MOV R8, 0x4 ;  /* 0x0000000400087802 */ /* 0x000fca0000000f00 */
[----:B------:R-:W3:Y:S01]  /*03c0*/  LDG.E.128 R16, desc[UR10][R16.64] ;  /* 0x0000000a10107981 */ /* 0x000ee2000c1e1d00 */
[----:B------:R-:W-:-:S06]  /*03d0*/  IMAD.WIDE.U32 R8, R27, R8, UR4 ;  /* 0x000000041b087e25 */ /* 0x000fcc000f8e0008 */
[----:B------:R-:W4:Y:S01]  /*03e0*/  LDG.E.128 R8, desc[UR10][R8.64] ;  /* 0x0000000a08087981 */ /* 0x000f22000c1e1d00 */
[----:B------:R-:W-:-:S04]  /*03f0*/  IMAD.MOV.U32 R4, RZ, RZ, 0x4 ;  /* 0x00000004ff047424 */ /* 0x000fc800078e00ff */
[----:B------:R-:W-:-:S06]  /*0400*/  IMAD.WIDE.U32 R4, R25, R4, UR4 ;  /* 0x0000000419047e25 */ /* 0x000fcc000f8e0004 */
[----:B------:R-:W5:Y:S01]  /*0410*/  LDG.E.128 R4, desc[UR10][R4.64] ;  /* 0x0000000a04047981 */ /* 0x000f62000c1e1d00 */
[C---:B------:R-:W-:Y:S01]  /*0420*/  LEA R29, R2.reuse, R29, 0x4 ;  /* 0x0000001d021d7211 */ /* 0x040fe200078e20ff */
[C---:B------:R-:W-:Y:S01]  /*0430*/  IMAD R24, R2.reuse, 0x10, R24 ;  /* 0x0000001002187824 */ /* 0x040fe200078e0218 */
[C---:B------:R-:W-:Y:S02]  /*0440*/  LEA R27, R2.reuse, R27, 0x4 ;  /* 0x0000001b021b7211 */ /* 0x040fe400078e20ff */
[----:B------:R-:W-:Y:S02]  /*0450*/  LEA R25, R2, R25, 0x4 ;  /* 0x0000001902197211 */ /* 0x000fe400078e20ff */
[----:B--2---:R-:W-:Y:S01]  /*0460*/  FMNMX3 R15, R12, R15, R26, !PT ;  /* 0x0000000f0c0f7276 */ /* 0x004fe2000780001a */
[----:B------:R-:W-:-:S03]  /*0470*/  HFMA2 R12, -RZ, RZ, 0, 2.384185791015625e-07 ;  /* 0x00000004ff0c7431 */ /* 0x000fc600000001ff */
[----:B------:R-:W-:-:S04]  /*0480*/  FMNMX3 R14, R13, R14, R15, !PT ;  /* 0x0000000e0d0e7276 */ /* 0x000fc8000780000f */
[----:B---3--:R-:W-:Y:S02]  /*0490*/  FMNMX3 R14, R16, R19, R14, !PT ;  /* 0x00000013100e7276 */ /* 0x008fe4000780000e */
[----:B------:R-:W-:Y:S01]  /*04a0*/  MOV R19, 0x4 ;  /* 0x0000000400137802 */ /* 0x000fe20000000f00 */
[----:B------:R-:W-:Y:S01]  /*04b0*/  IMAD.WIDE.U32 R12, R29, R12, UR4 ;  /* 0x000000041d0c7e25 */ /* 0x000fe2000f8e000c */
[----:B------:R-:W-:-:S05]  /*04c0*/  FMNMX3 R17, R17, R18, R14, !PT ;  /* 0x0000001211117276 */ /* 0x000fca000780000e */
[----:B------:R-:W2:Y:S01]  /*04d0*/  LDG.E.128 R12, desc[UR10][R12.64] ;  /* 0x0000000a0c0c7981 */ /* 0x000ea2000c1e1d00 */
[----:B----4-:R-:W-:Y:S01]  /*04e0*/  FMNMX3 R8, R8, R11, R17, !PT ;  /* 0x0000000b08087276 */ /* 0x010fe20007800011 */
[----:B------:R-:W-:-:S03]  /*04f0*/  IMAD.WIDE.U32 R16, R24, R19, UR4 ;  /* 0x0000000418107e25 */ /* 0x000fc6000f8e0013 */
[----:B------:R-:W-:-:S03]  /*0500*/  FMNMX3 R8, R9, R10, R8, !PT ;  /* 0x0000000a09087276 */ /* 0x000fc60007800008 */
[----:B------:R-:W3:Y:S01]  /*0510*/  LDG.E.128 R16, desc[UR10][R16.64] ;  /* 0x0000000a10107981 */ /* 0x000ee2000c1e1d00 */
[----:B------:R-:W-:Y:S01]  /*0520*/  IMAD.MOV.U32 R10, RZ, RZ, 0x4 ;  /* 0x00000004ff0a7424 */ /* 0x000fe200078e00ff */
[----:B-----5:R-:W-:-:S03]  /*0530*/  FMNMX3 R4, R4, R7, R8, !PT ;  /* 0x0000000704047276 */ /* 0x020fc60007800008 */
[----:B------:R-:W-:Y:S01]  /*0540*/  IMAD.WIDE.U32 R8, R27, R10, UR4 ;  /* 0x000000041b087e25 */ /* 0x000fe2000f8e000a */
[----:B------:R-:W-:-:S04]  /*0550*/  FMNMX3 R26, R5, R6, R4, !PT ;  /* 0x00000006051a7276 */ /* 0x000fc80007800004 */
[----:B------:R-:W4:Y:S01]  /*0560*/  LDG.E.128 R4, desc[UR10][R8.64] ;  /* 0x0000000a08047981 */ /* 0x000f22000c1e1d00 */
[----:B------:R-:W-:-:S06]  /*0570*/  IMAD.WIDE.U32 R10, R25, R10, UR4 ;  /* 0x00000004190a7e25 */ /* 0x000fcc000f8e000a */
[----:B------:R-:W5:Y:S01]  /*0580*/  LDG.E.128 R8, desc[UR10][R10.64] ;  /* 0x0000000a0a087981 */ /* 0x000f62000c1e1d00 */
[C---:B------:R-:W-:Y:S01]  /*0590*/  IMAD R29, R2.reuse, 0x10, R29 ;  /* 0x00000010021d7824 */ /* 0x040fe200078e021d */
[C---:B------:R-:W-:Y:S02]  /*05a0*/  LEA R24, R2.reuse, R24, 0x4 ;  /* 0x0000001802187211 */ /* 0x040fe400078e20ff */
[C---:B------:R-:W-:Y:S02]  /*05b0*/  LEA R27, R2.reuse, R27, 0x4 ;  /* 0x0000001b021b7211 */ /* 0x040fe400078e20ff */
[----:B------:R-:W-:Y:S02]  /*05c0*/  LEA R25, R2, R25, 0x4 ;  /* 0x0000001902197211 */ /* 0x000fe400078e20ff */
[----:B--2---:R-:W-:-:S04]  /*05d0*/  FMNMX3 R12, R12, R15, R26, !PT ;  /* 0x0000000f0c0c7276 */ /* 0x004fc8000780001a */
[----:B------:R-:W-:Y:S01]  /*05e0*/  FMNMX3 R12, R13, R14, R12, !PT ;  /* 0x0000000e0d0c7276 */ /* 0x000fe2000780000c */
[----:B------:R-:W-:-:S03]  /*05f0*/  HFMA2 R14, -RZ, RZ, 0, 2.384185791015625e-07 ;  /* 0x00000004ff0e7431 */ /* 0x000fc600000001ff */
[----:B---3--:R-:W-:Y:S02]  /*0600*/  FMNMX3 R12, R16, R19, R12, !PT ;  /* 0x00000013100c7276 */ /* 0x008fe4000780000c */
[----:B------:R-:W-:Y:S02]  /*0610*/  MOV R19, 0x4 ;  /* 0x0000000400137802 */ /* 0x000fe40000000f00 */
[----:B------:R-:W-:Y:S01]  /*0620*/  FMNMX3 R17, R17, R18, R12, !PT ;  /* 0x0000001211117276 */ /* 0x000fe2000780000c */
[----:B------:R-:W-:-:S03]  /*0630*/  IMAD.WIDE.U32 R12, R29, R14, UR4 ;  /* 0x000000041d0c7e25 */ /* 0x000fc6000f8e000e */
[----:B----4-:R-:W-:-:S03]  /*0640*/  FMNMX3 R4, R4, R7, R17, !PT ;  /* 0x0000000704047276 */ /* 0x010fc60007800011 */
[----:B------:R-:W2:Y:S01]  /*0650*/  LDG.E.128 R12, desc[UR10][R12.64] ;  /* 0x0000000a0c0c7981 */ /* 0x000ea2000c1e1d00 */
[----:B------:R-:W-:Y:S01]  /*0660*/  IMAD.WIDE.U32 R16, R24, R19, UR4 ;  /* 0x0000000418107e25 */ /* 0x000fe2000f8e0013 */
[----:B------:R-:W-:-:S03]  /*0670*/  FMNMX3 R18, R5, R6, R4, !PT ;  /* 0x0000000605127276 */ /* 0x000fc60007800004 */
[----:B------:R-:W-:Y:S01]  /*0680*/  IMAD.MOV.U32 R26, RZ, RZ, 0x4 ;  /* 0x00000004ff1a7424 */ /* 0x000fe200078e00ff */
[----:B------:R0:W3:Y:S01]  /*0690*/  LDG.E.128 R4, desc[UR10][R16.64] ;  /* 0x0000000a10047981 */ /* 0x0000e2000c1e1d00 */
[----:B-----5:R-:W-:Y:S01]  /*06a0*/  FMNMX3 R8, R8, R11, R18, !PT ;  /* 0x0000000b08087276 */ /* 0x020fe20007800012 */
[----:B------:R-:W-:Y:S02]  /*06b0*/  IMAD.MOV.U32 R18, RZ, RZ, 0x4 ;  /* 0x00000004ff127424 */ /* 0x000fe400078e00ff */
[----:B0-----:R-:W-:Y:S01]  /*06c0*/  IMAD.WIDE.U32 R16, R27, R26, UR4 ;  /* 0x000000041b107e25 */ /* 0x001fe2000f8e001a */
[----:B------:R-:W-:-:S04]  /*06d0*/  FMNMX3 R26, R9, R10, R8, !PT ;  /* 0x0000000a091a7276 */ /* 0x000fc80007800008 */
[----:B------:R-:W4:Y:S01]  /*06e0*/  LDG.E.128 R8, desc[UR10][R16.64] ;  /* 0x0000000a10087981 */ /* 0x000f22000c1e1d00 */
[----:B------:R-:W-:-:S06]  /*06f0*/  IMAD.WIDE.U32 R18, R25, R18, UR4 ;  /* 0x0000000419127e25 */ /* 0x000fcc000f8e0012 */
[----:B------:R-:W5:Y:S01]  /*0700*/  LDG.E.128 R16, desc[UR10][R18.64] ;  /* 0x0000000a12107981 */ /* 0x000f62000c1e1d00 */
[C---:B------:R-:W-:Y:S02]  /*0710*/  LEA R29, R2.reuse, R29, 0x4 ;  /* 0x0000001d021d7211 */ /* 0x040fe400078e20ff */
[C---:B------:R-:W-:Y:S02]  /*0720*/  LEA R24, R2.reuse, R24, 0x4 ;  /* 0x0000001802187211 */ /* 0x040fe400078e20ff */
[C---:B------:R-:W-:Y:S02]  /*0730*/  LEA R27, R2.reuse, R27, 0x4 ;  /* 0x0000001b021b7211 */ /* 0x040fe400078e20ff */
[----:B------:R-:W-:Y:S02]  /*0740*/  LEA R25, R2, R25, 0x4 ;  /* 0x0000001902197211 */ /* 0x000fe400078e20ff */
[----:B--2---:R-:W-:-:S04]  /*0750*/  FMNMX3 R12, R12, R15, R26, !PT ;  /* 0x0000000f0c0c7276 */ /* 0x004fc8000780001a */
[----:B------:R-:W-:-:S04]  /*0760*/  FMNMX3 R12, R13, R14, R12, !PT ;  /* 0x0000000e0d0c7276 */ /* 0x000fc8000780000c */
[----:B---3--:R-:W-:Y:S01]  /*0770*/  FMNMX3 R4, R4, R7, R12, !PT ;  /* 0x0000000704047276 */ /* 0x008fe2000780000c */
[----:B------:R-:W-:-:S03]  /*0780*/  HFMA2 R12, -RZ, RZ, 0, 2.384185791015625e-07 ;  /* 0x00000004ff0c7431 */ /* 0x000fc600000001ff */
[----:B------:R-:W-:Y:S02]  /*0790*/  FMNMX3 R6, R5, R6, R4, !PT ;  /* 0x0000000605067276 */ /* 0x000fe40007800004 */
[----:B------:R-:W-:Y:S02]  /*07a0*/  IMAD.WIDE.U32 R4, R29, R12, UR4 ;  /* 0x000000041d047e25 */ /* 0x000fe4000f8e000c */
[----:B----4-:R-:W-:Y:S02]  /*07b0*/  FMNMX3 R8, R8, R11, R6, !PT ;  /* 0x0000000b08087276 */ /* 0x010fe40007800006 */
[----:B------:R-:W-:Y:S02]  /*07c0*/  IMAD.MOV.U32 R11, RZ, RZ, 0x4 ;  /* 0x00000004ff0b7424 */ /* 0x000fe400078e00ff */
[----:B------:R-:W2:Y:S01]  /*07d0*/  LDG.E.128 R4, desc[UR10][R4.64] ;  /* 0x0000000a04047981 */ /* 0x000ea2000c1e1d00 */
[----:B------:R-:W-:Y:S01]  /*07e0*/  FMNMX3 R10, R9, R10, R8, !PT ;  /* 0x0000000a090a7276 */ /* 0x000fe20007800008 */
[----:B------:R-:W-:-:S03]  /*07f0*/  IMAD.WIDE.U32 R8, R24, R11, UR4 ;  /* 0x0000000418087e25 */ /* 0x000fc6000f8e000b */
[----:B-----5:R-:W-:-:S03]  /*0800*/  FMNMX3 R16, R16, R19, R10, !PT ;  /* 0x0000001310107276 */ /* 0x020fc6000780000a */
[----:B------:R-:W3:Y:S01]  /*0810*/  LDG.E.128 R8, desc[UR10][R8.64] ;  /* 0x0000000a08087981 */ /* 0x000ee2000c1e1d00 */
[----:B------:R-:W-:Y:S01]  /*0820*/  IMAD.WIDE.U32 R12, R27, R12, UR4 ;  /* 0x000000041b0c7e25 */ /* 0x000fe2000f8e000c */
[----:B------:R-:W-:-:S03]  /*0830*/  FMNMX3 R26, R17, R18, R16, !PT ;  /* 0x00000012111a7276 */ /* 0x000fc60007800010 */
[----:B------:R-:W-:Y:S02]  /*0840*/  IMAD.MOV.U32 R16, RZ, RZ, 0x4 ;  /* 0x00000004ff107424 */ /* 0x000fe400078e00ff */
[----:B------:R-:W4:Y:S02]  /*0850*/  LDG.E.128 R12, desc[UR10][R12.64] ;  /* 0x0000000a0c0c7981 */ /* 0x000f24000c1e1d00 */
[----:B------:R-:W-:-:S06]  /*0860*/  IMAD.WIDE.U32 R16, R25, R16, UR4 ;  /* 0x0000000419107e25 */ /* 0x000fcc000f8e0010 */
[----:B------:R-:W5:Y:S01]  /*0870*/  LDG.E.128 R16, desc[UR10][R16.64] ;  /* 0x0000000a10107981 */ /* 0x000f62000c1e1d00 */
[----:B------:R-:W-:Y:S01]  /*0880*/  IADD3 R20, PT, PT, R23, R20, R23 ;  /* 0x0000001417147210 */ /* 0x000fe20007ffe017 */
[C---:B------:R-:W-:Y:S01]  /*0890*/  IMAD R29, R2.reuse, 0x10, R29 ;  /* 0x00000010021d7824 */ /* 0x040fe200078e021d */
[----:B------:R-:W-:Y:S01]  /*08a0*/  IADD3 R3, PT, PT, R3, 0x10, RZ ;  /* 0x0000001003037810 */ /* 0x000fe20007ffe0ff */
[C---:B------:R-:W-:Y:S01]  /*08b0*/  IMAD R25, R2.reuse, 0x10, R25 ;  /* 0x0000001002197824 */ /* 0x040fe200078e0219 */
[--C-:B------:R-:W-:Y:S02]  /*08c0*/  IADD3 R20, PT, PT, R23, R20, R23.reuse ;  /* 0x0000001417147210 */ /* 0x100fe40007ffe017 */
[----:B------:R-:W-:Y:S02]  /*08d0*/  ISETP.GE.AND P1, PT, R3, -0xc, PT ;  /* 0xfffffff40300780c */ /* 0x000fe40003f26270 */
[----:B------:R-:W-:Y:S02]  /*08e0*/  IADD3 R20, PT, PT, R23, R20, R23 ;  /* 0x0000001417147210 */ /* 0x000fe40007ffe017 */
[----:B------:R-:W-:-:S02]  /*08f0*/  LEA R24, R2, R24, 0x4 ;  /* 0x0000001802187211 */ /* 0x000fc400078e20ff */
[C-C-:B------:R-:W-:Y:S02]  /*0900*/  IADD3 R20, PT, PT, R23.reuse, R20, R23.reuse ;  /* 0x0000001417147210 */ /* 0x140fe40007ffe017 */
[----:B------:R-:W-:Y:S02]  /*0910*/  LEA R27, R2, R27, 0x4 ;  /* 0x0000001b021b7211 */ /* 0x000fe400078e20ff */
[----:B------:R-:W-:-:S04]  /*0920*/  IADD3 R20, PT, PT, R23, R20, R23 ;  /* 0x0000001417147210 */ /* 0x000fc80007ffe017 */
[----:B------:R-:W-:-:S04]  /*0930*/  IADD3 R20, PT, PT, R23, R20, R23 ;  /* 0x0000001417147210 */ /* 0x000fc80007ffe017 */
[----:B------:R-:W-:-:S04]  /*0940*/  IADD3 R20, PT, PT, R23, R20, R23 ;  /* 0x0000001417147210 */ /* 0x000fc80007ffe017 */
[----:B------:R-:W-:Y:S02]  /*0950*/  IADD3 R20, PT, PT, R23, R20, R23 ;  /* 0x0000001417147210 */ /* 0x000fe40007ffe017 */
[----:B--2---:R-:W-:-:S04]  /*0960*/  FMNMX3 R4, R4, R7, R26, !PT ;  /* 0x0000000704047276 */ /* 0x004fc8000780001a */
[----:B------:R-:W-:-:S04]  /*0970*/  FMNMX3 R4, R5, R6, R4, !PT ;  /* 0x0000000605047276 */ /* 0x000fc80007800004 */
[----:B---3--:R-:W-:-:S04]  /*0980*/  FMNMX3 R4, R8, R11, R4, !PT ;  /* 0x0000000b08047276 */ /* 0x008fc80007800004 */
[----:B------:R-:W-:-:S04]  /*0990*/  FMNMX3 R4, R9, R10, R4, !PT ;  /* 0x0000000a09047276 */ /* 0x000fc80007800004 */
[----:B----4-:R-:W-:-:S04]  /*09a0*/  FMNMX3 R4, R12, R15, R4, !PT ;  /* 0x0000000f0c047276 */ /* 0x010fc80007800004 */
[----:B------:R-:W-:-:S04]  /*09b0*/  FMNMX3 R4, R13, R14, R4, !PT ;  /* 0x0000000e0d047276 */ /* 0x000fc80007800004 */
[----:B-----5:R-:W-:-:S04]  /*09c0*/  FMNMX3 R4, R16, R19, R4, !PT ;  /* 0x0000001310047276 */ /* 0x020fc80007800004 */
[----:B------:R-:W-:Y:S01]  /*09d0*/  FMNMX3 R26, R17, R18, R4, !PT ;  /* 0x00000012111a7276 */ /* 0x000fe20007800004 */
[----:B------:R-:W-:Y:S06]  /*09e0*/  @!P1 BRA `(.L_x_4) ;  /* 0xfffffff8005c9947 */ /* 0x000fec000383ffff */
.L_x_3:
[----:B------:R-:W-:-:S04]  /*09f0*/  IADD3 R4, PT, PT, -R3, RZ, RZ ;  /* 0x000000ff03047210 */ /* 0x000fc80007ffe1ff */
[----:B------:R-:W-:-:S13]  /*0a00*/  ISETP.GT.AND P1, PT, R4, 0x4, PT ;  /* 0x000000040400780c */ /* 0x000fda0003f24270 */
[----:B------:R-:W-:Y:S05]  /*0a10*/  @!P1 BRA `(.L_x_5) ;  /* 0x0000000000d89947 */ /* 0x000fea0003800000 */
[----:B------:R-:W-:Y:S01]  /*0a20*/  MOV R12, 0x4 ;  /* 0x00000004000c7802 */ /* 0x000fe20000000f00 */
[----:B------:R-:W-:-:S04]  /*0a30*/  IMAD.MOV.U32 R17, RZ, RZ, 0x4 ;  /* 0x00000004ff117424 */ /* 0x000fc800078e00ff */
[----:B------:R-:W-:-:S04]  /*0a40*/  IMAD.WIDE.U32 R12, R29, R12, UR4 ;  /* 0x000000041d0c7e25 */ /* 0x000fc8000f8e000c */
[----:B------:R-:W-:Y:S02]  /*0a50*/  HFMA2 R4, -RZ, RZ, 0, 2.384185791015625e-07 ;  /* 0x00000004ff047431 */ /* 0x000fe400000001ff */
[----:B------:R-:W-:Y:S01]  /*0a60*/  IMAD.WIDE.U32 R16, R24, R17, UR4 ;  /* 0x0000000418107e25 */ /* 0x000fe2000f8e0011 */
[----:B------:R-:W2:Y:S05]  /*0a70*/  LDG.E.128 R12, desc[UR10][R12.64] ;  /* 0x0000000a0c0c7981 */ /* 0x000eaa000c1e1d00 */
[----:B------:R-:W3:Y:S01]  /*0a80*/  LDG.E.128 R16, desc[UR10][R16.64] ;  /* 0x0000000a10107981 */ /* 0x000ee2000c1e1d00 */
[----:B------:R-:W-:Y:S01]  /*0a90*/  IMAD.WIDE.U32 R4, R27, R4, UR4 ;  /* 0x000000041b047e25 */ /* 0x000fe2000f8e0004 */
[----:B------:R-:W-:-:S05]  /*0aa0*/  MOV R8, 0x4 ;  /* 0x0000000400087802 */ /* 0x000fca0000000f00 */
[----:B------:R-:W4:Y:S01]  /*0ab0*/  LDG.E.128 R4, desc[UR10][R4.64] ;  /* 0x0000000a04047981 */ /* 0x000f22000c1e1d00 */
[----:B------:R-:W-:-:S06]  /*0ac0*/  IMAD.WIDE.U32 R8, R25, R8, UR4 ;  /* 0x0000000419087e25 */ /* 0x000fcc000f8e0008 */
[----:B------:R-:W5:Y:S01]  /*0ad0*/  LDG.E.128 R8, desc[UR10][R8.64] ;  /* 0x0000000a08087981 */ /* 0x000f62000c1e1d00 */
[C---:B------:R-:W-:Y:S01]  /*0ae0*/  IMAD R29, R2.reuse, 0x10, R29 ;  /* 0x00000010021d7824 */ /* 0x040fe200078e021d */
[C---:B------:R-:W-:Y:S02]  /*0af0*/  LEA R24, R2.reuse, R24, 0x4 ;  /* 0x0000001802187211 */ /* 0x040fe400078e20ff */
[C---:B------:R-:W-:Y:S01]  /*0b00*/  LEA R27, R2.reuse, R27, 0x4 ;  /* 0x0000001b021b7211 */ /* 0x040fe200078e20ff */
[----:B------:R-:W-:Y:S01]  /*0b10*/  IMAD R25, R2, 0x10, R25 ;  /* 0x0000001002197824 */ /* 0x000fe200078e0219 */
[----:B--2---:R-:W-:Y:S01]  /*0b20*/  FMNMX3 R15, R12, R15, R26, !PT ;  /* 0x0000000f0c0f7276 */ /* 0x004fe2000780001a */
[----:B------:R-:W-:-:S03]  /*0b30*/  HFMA2 R12, -RZ, RZ, 0, 2.384185791015625e-07 ;  /* 0x00000004ff0c7431 */ /* 0x000fc600000001ff */
[----:B------:R-:W-:-:S04]  /*0b40*/  FMNMX3 R14, R13, R14, R15, !PT ;  /* 0x0000000e0d0e7276 */ /* 0x000fc8000780000f */
[----:B---3--:R-:W-:Y:S01]  /*0b50*/  FMNMX3 R14, R16, R19, R14, !PT ;  /* 0x00000013100e7276 */ /* 0x008fe2000780000e */
[----:B------:R-:W-:-:S03]  /*0b60*/  IMAD.WIDE.U32 R12, R29, R12, UR4 ;  /* 0x000000041d0c7e25 */ /* 0x000fc6000f8e000c */
[----:B------:R-:W-:-:S04]  /*0b70*/  FMNMX3 R14, R17, R18, R14, !PT ;  /* 0x00000012110e7276 */ /* 0x000fc8000780000e */
[----:B----4-:R-:W-:Y:S01]  /*0b80*/  FMNMX3 R4, R4, R7, R14, !PT ;  /* 0x0000000704047276 */ /* 0x010fe2000780000e */
[----:B------:R-:W-:Y:S01]  /*0b90*/  IMAD.MOV.U32 R7, RZ, RZ, 0x4 ;  /* 0x00000004ff077424 */ /* 0x000fe200078e00ff */
[----:B------:R-:W2:Y:S01]  /*0ba0*/  LDG.E.128 R12, desc[UR10][R12.64] ;  /* 0x0000000a0c0c7981 */ /* 0x000ea2000c1e1d00 */
[----:B------:R-:W-:Y:S02]  /*0bb0*/  MOV R16, 0x4 ;  /* 0x0000000400107802 */ /* 0x000fe40000000f00 */
[----:B------:R-:W-:Y:S01]  /*0bc0*/  FMNMX3 R6, R5, R6, R4, !PT ;  /* 0x0000000605067276 */ /* 0x000fe20007800004 */
[----:B------:R-:W-:-:S04]  /*0bd0*/  IMAD.WIDE.U32 R4, R24, R7, UR4 ;  /* 0x0000000418047e25 */ /* 0x000fc8000f8e0007 */
[----:B------:R-:W-:Y:S01]  /*0be0*/  HFMA2 R18, -RZ, RZ, 0, 2.384185791015625e-07 ;  /* 0x00000004ff127431 */ /* 0x000fe200000001ff */
[----:B-----5:R-:W-:Y:S02]  /*0bf0*/  FMNMX3 R8, R8, R11, R6, !PT ;  /* 0x0000000b08087276 */ /* 0x020fe40007800006 */
[----:B------:R-:W3:Y:S01]  /*0c00*/  LDG.E.128 R4, desc[UR10][R4.64] ;  /* 0x0000000a04047981 */ /* 0x000ee2000c1e1d00 */
[----:B------:R-:W-:Y:S01]  /*0c10*/  IMAD.WIDE.U32 R16, R27, R16, UR4 ;  /* 0x000000041b107e25 */ /* 0x000fe2000f8e0010 */
[----:B------:R-:W-:-:S04]  /*0c20*/  FMNMX3 R26, R9, R10, R8, !PT ;  /* 0x0000000a091a7276 */ /* 0x000fc80007800008 */
[----:B------:R-:W4:Y:S01]  /*0c30*/  LDG.E.128 R8, desc[UR10][R16.64] ;  /* 0x0000000a10087981 */ /* 0x000f22000c1e1d00 */
[----:B------:R-:W-:-:S06]  /*0c40*/  IMAD.WIDE.U32 R18, R25, R18, UR4 ;  /* 0x0000000419127e25 */ /* 0x000fcc000f8e0012 */
[----:B------:R-:W5:Y:S01]  /*0c50*/  LDG.E.128 R16, desc[UR10][R18.64] ;  /* 0x0000000a12107981 */ /* 0x000f62000c1e1d00 */
[C---:B------:R-:W-:Y:S01]  /*0c60*/  IADD3 R20, PT, PT, R23.reuse, R20, R23 ;  /* 0x0000001417147210 */ /* 0x040fe20007ffe017 */
[C---:B------:R-:W-:Y:S01]  /*0c70*/  IMAD R29, R2.reuse, 0x10, R29 ;  /* 0x00000010021d7824 */ /* 0x040fe200078e021d */
[----:B------:R-:W-:Y:S01]  /*0c80*/  PLOP3.LUT P0, PT, PT, PT, PT, 0x8, 0x80 ;  /* 0x000000000080781c */ /* 0x000fe20003f0e170 */
[C---:B------:R-:W-:Y:S01]  /*0c90*/  IMAD R25, R2.reuse, 0x10, R25 ;  /* 0x0000001002197824 */ /* 0x040fe200078e0219 */
[--C-:B------:R-:W-:Y:S02]  /*0ca0*/  IADD3 R20, PT, PT, R23, R20, R23.reuse ;  /* 0x0000001417147210 */ /* 0x100fe40007ffe017 */
[----:B------:R-:W-:Y:S02]  /*0cb0*/  IADD3 R3, PT, PT, R3, 0x8, RZ ;  /* 0x0000000803037810 */ /* 0x000fe40007ffe0ff */
[----:B------:R-:W-:Y:S02]  /*0cc0*/  IADD3 R20, PT, PT, R23, R20, R23 ;  /* 0x0000001417147210 */ /* 0x000fe40007ffe017 */
[----:B------:R-:W-:-:S02]  /*0cd0*/  LEA R24, R2, R24, 0x4 ;  /* 0x0000001802187211 */ /* 0x000fc400078e20ff */
[----:B------:R-:W-:Y:S02]  /*0ce0*/  LEA R27, R2, R27, 0x4 ;  /* 0x0000001b021b7211 */ /* 0x000fe400078e20ff */
        /* <DEDUP_REMOVED lines=8> */
[----:B------:R-:W-:-:S07]  /*0d70*/  FMNMX3 R26, R17, R18, R5, !PT ;  /* 0x00000012111a7276 */ /* 0x000fce0007800005 */
.L_x_5:
[----:B------:R-:W-:-:S13]  /*0d80*/  ISETP.NE.OR P0, PT, R3, RZ, P0 ;  /* 0x000000ff0300720c */ /* 0x000fda0000705670 */
[----:B------:R-:W-:Y:S05]  /*0d90*/  @!P0 BRA `(.L_x_1) ;  /* 0x0000000000748947 */ /* 0x000fea0003800000 */
.L_x_2:
[----:B------:R-:W-:Y:S01]  /*0da0*/  HFMA2 R4, -RZ, RZ, 0, 2.384185791015625e-07 ;  /* 0x00000004ff047431 */ /* 0x000fe200000001ff */
[----:B------:R-:W-:-:S04]  /*0db0*/  MOV R9, 0x4 ;  /* 0x0000000400097802 */ /* 0x000fc80000000f00 */
[----:B------:R-:W-:-:S04]  /*0dc0*/  IMAD.WIDE.U32 R4, R29, R4, UR4 ;  /* 0x000000041d047e25 */ /* 0x000fc8000f8e0004 */
[----:B------:R-:W-:Y:S02]  /*0dd0*/  IMAD.WIDE.U32 R8, R24, R9, UR4 ;  /* 0x0000000418087e25 */ /* 0x000fe4000f8e0009 */
[----:B------:R-:W2:Y:S02]  /*0de0*/  LDG.E.128 R4, desc[UR10][R4.64] ;  /* 0x0000000a04047981 */ /* 0x000ea4000c1e1d00 */
[----:B------:R-:W-:Y:S02]  /*0df0*/  IMAD.MOV.U32 R12, RZ, RZ, 0x4 ;  /* 0x00000004ff0c7424 */ /* 0x000fe400078e00ff */
[----:B------:R-:W-:Y:S01]  /*0e00*/  HFMA2 R16, -RZ, RZ, 0, 2.384185791015625e-07 ;  /* 0x00000004ff107431 */ /* 0x000fe200000001ff */
[----:B------:R-:W3:Y:S01]  /*0e10*/  LDG.E.128 R8, desc[UR10][R8.64] ;  /* 0x0000000a08087981 */ /* 0x000ee2000c1e1d00 */
[----:B------:R-:W-:-:S06]  /*0e20*/  IMAD.WIDE.U32 R12, R27, R12, UR4 ;  /* 0x000000041b0c7e25 */ /* 0x000fcc000f8e000c */
[----:B------:R-:W4:Y:S01]  /*0e30*/  LDG.E.128 R12, desc[UR10][R12.64] ;  /* 0x0000000a0c0c7981 */ /* 0x000f22000c1e1d00 */
[----:B------:R-:W-:-:S06]  /*0e40*/  IMAD.WIDE.U32 R16, R25, R16, UR4 ;  /* 0x0000000419107e25 */ /* 0x000fcc000f8e0010 */
[----:B------:R-:W5:Y:S01]  /*0e50*/  LDG.E.128 R16, desc[UR10][R16.64] ;  /* 0x0000000a10107981 */ /* 0x000f62000c1e1d00 */
[----:B------:R-:W-:Y:S01]  /*0e60*/  IADD3 R3, PT, PT, R3, 0x4, RZ ;  /* 0x0000000403037810 */ /* 0x000fe20007ffe0ff */
[C---:B------:R-:W-:Y:S01]  /*0e70*/  IMAD R29, R2.reuse, 0x10, R29 ;  /* 0x00000010021d7824 */ /* 0x040fe200078e021d */
[----:B------:R-:W-:Y:S01]  /*0e80*/  IADD3 R20, PT, PT, R23, R20, R23 ;  /* 0x0000001417147210 */ /* 0x000fe20007ffe017 */
[C---:B------:R-:W-:Y:S01]  /*0e90*/  IMAD R25, R2.reuse, 0x10, R25 ;  /* 0x0000001002197824 */ /* 0x040fe200078e0219 */
[----:B------:R-:W-:Y:S02]  /*0ea0*/  ISETP.NE.AND P0, PT, R3, RZ, PT ;  /* 0x000000ff0300720c */ /* 0x000fe40003f05270 */
[----:B------:R-:W-:Y:S02]  /*0eb0*/  IADD3 R20, PT, PT, R23, R20, R23 ;  /* 0x0000001417147210 */ /* 0x000fe40007ffe017 */
[C---:B------:R-:W-:Y:S02]  /*0ec0*/  LEA R24, R2.reuse, R24, 0x4 ;  /* 0x0000001802187211 */ /* 0x040fe400078e20ff */
[----:B------:R-:W-:-:S02]  /*0ed0*/  LEA R27, R2, R27, 0x4 ;  /* 0x0000001b021b7211 */ /* 0x000fc400078e20ff */
        /* <DEDUP_REMOVED lines=8> */
[----:B------:R-:W-:Y:S06]  /*0f60*/  @P0 BRA `(.L_x_2) ;  /* 0xfffffffc008c0947 */ /* 0x000fec000383ffff */
.L_x_1:
[----:B------:R-:W-:-:S13]  /*0f70*/  ISETP.NE.AND P0, PT, R21, RZ, PT ;  /* 0x000000ff1500720c */ /* 0x000fda0003f05270 */
[----:B------:R-:W-:Y:S05]  /*0f80*/  @!P0 BRA `(.L_x_0) ;  /* 0x00000000004c8947 */ /* 0x000fea0003800000 */
[----:B------:R-:W0:Y:S01]  /*0f90*/  LDCU.64 UR12, c[0x0][0x380] ;  /* 0x00007000ff0c77ac */ /* 0x000e220008000a00 */
[----:B------:R-:W-:Y:S01]  /*0fa0*/  IMAD.IADD R3, R22, 0x1, R20 ;  /* 0x0000000116037824 */ /* 0x000fe200078e0214 */
[----:B------:R-:W-:Y:S01]  /*0fb0*/  IADD3 R21, PT, PT, -R21, RZ, RZ ;  /* 0x000000ff15157210 */ /* 0x000fe20007ffe1ff */
[----:B------:R-:W-:Y:S02]  /*0fc0*/  USHF.L.U32 UR8, UR6, 0x2, URZ ;  /* 0x0000000206087899 */ /* 0x000fe400080006ff */
[----:B------:R-:W-:-:S04]  /*0fd0*/  USHF.R.U32.HI UR9, URZ, 0x1e, UR6 ;  /* 0x0000001eff097899 */ /* 0x000fc80008011606 */
[----:B------:R-:W-:Y:S02]  /*0fe0*/  MOV R4, UR8 ;  /* 0x0000000800047c02 */ /* 0x000fe40008000f00 */
[----:B------:R-:W-:-:S03]  /*0ff0*/  MOV R5, UR9 ;  /* 0x0000000900057c02 */ /* 0x000fc60008000f00 */
[----:B------:R-:W-:-:S03]  /*1000*/  IMAD.WIDE.U32 R4, R3, 0x4, R4 ;  /* 0x0000000403047825 */ /* 0x000fc600078e0004 */
[----:B0-----:R-:W-:-:S04]  /*1010*/  IADD3 R8, P0, PT, R4, UR12, RZ ;  /* 0x0000000c04087c10 */ /* 0x001fc8000ff1e0ff */
[----:B------:R-:W-:-:S09]  /*1020*/  IADD3.X R9, PT, PT, R5, UR13, RZ, P0, !PT ;  /* 0x0000000d05097c10 */ /* 0x000fd200087fe4ff */
.L_x_6:
[----:B------:R-:W-:Y:S01]  /*1030*/  MOV R10, R8 ;  /* 0x00000008000a7202 */ /* 0x000fe20000000f00 */
[----:B------:R-:W-:-:S05]  /*1040*/  IMAD.MOV.U32 R11, RZ, RZ, R9 ;  /* 0x000000ffff0b7224 */ /* 0x000fca00078e0009 */
[----:B------:R-:W2:Y:S01]  /*1050*/  LDG.E.128 R4, desc[UR10][R10.64] ;  /* 0x0000000a0a047981 */ /* 0x000ea2000c1e1d00 */
[----:B------:R-:W-:Y:S01]  /*1060*/  IADD3 R21, PT, PT, R21, 0x1, RZ ;  /* 0x0000000115157810 */ /* 0x000fe20007ffe0ff */
[----:B------:R-:W-:-:S03]  /*1070*/  IMAD.WIDE.U32 R8, R2, 0x10, R10 ;  /* 0x0000001002087825 */ /* 0x000fc600078e000a */
[----:B------:R-:W-:Y:S02]  /*1080*/  ISETP.NE.AND P0, PT, R21, RZ, PT ;  /* 0x000000ff1500720c */ /* 0x000fe40003f05270 */
[----:B--2---:R-:W-:-:S04]  /*1090*/  FMNMX3 R4, R4, R7, R26, !PT ;  /* 0x0000000704047276 */ /* 0x004fc8000780001a */
[----:B------:R-:W-:-:S07]  /*10a0*/  FMNMX3 R26, R5, R6, R4, !PT ;  /* 0x00000006051a7276 */ /* 0x000fce0007800004 */
[----:B------:R-:W-:Y:S05]  /*10b0*/  @P0 BRA `(.L_x_6) ;  /* 0xfffffffc00dc0947 */ /* 0x000fea000383ffff */
.L_x_0:
[----:B------:R-:W0:Y:S01]  /*10c0*/  SHFL.DOWN PT, R3, R26, 0x10, 0x1f ;  /* 0x0a001f001a037f89 */ /* 0x000e2200000e0000 */
[C---:B------:R-:W-:Y:S02]  /*10d0*/  LOP3.LUT P0, R12, R0.reuse, 0x1f, RZ, 0xc0, !PT ;  /* 0x0000001f000c7812 */ /* 0x040fe4000780c0ff */
[----:B------:R-:W-:-:S11]  /*10e0*/  ISETP.GT.U32.AND P2, PT, R0, 0x7, PT ;  /* 0x000000070000780c */ /* 0x000fd60003f44070 */
[----:B------:R-:W1:Y:S02]  /*10f0*/  @!P0 S2R R8, SR_CgaCtaId ;  /* 0x0000000000088919 */ /* 0x000e640000008800 */
[----:B------:R-:W-:Y:S01]  /*1100*/  @!P2 MOV R9, 0x400 ;  /* 0x000004000009a802 */ /* 0x000fe20000000f00 */
[----:B------:R-:W2:Y:S01]  /*1110*/  @!P2 S2R R10, SR_CgaCtaId ;  /* 0x00000000000aa919 */ /* 0x000ea20000008800 */
[----:B0-----:R-:W-:-:S05]  /*1120*/  FMNMX R3, R3, R26, !PT ;  /* 0x0000001a03037209 */ /* 0x001fca0007800000 */
[----:B------:R-:W0:Y:S01]  /*1130*/  SHFL.DOWN PT, R4, R3, 0x8, 0x1f ;  /* 0x09001f0003047f89 */ /* 0x000e2200000e0000 */
[----:B--2---:R-:W-:Y:S02]  /*1140*/  @!P2 LEA R9, R10, R9, 0x18 ;  /* 0x000000090a09a211 */ /* 0x004fe400078ec0ff */
[----:B0-----:R-:W-:Y:S02]  /*1150*/  FMNMX R4, R3, R4, !PT ;  /* 0x0000000403047209 */ /* 0x001fe40007800000 */
[----:B------:R-:W-:-:S03]  /*1160*/  @!P0 MOV R3, 0x400 ;  /* 0x0000040000038802 */ /* 0x000fc60000000f00 */
[----:B------:R-:W0:Y:S01]  /*1170*/  SHFL.DOWN PT, R5, R4, 0x4, 0x1f ;  /* 0x08801f0004057f89 */ /* 0x000e2200000e0000 */
[----:B-1----:R-:W-:-:S04]  /*1180*/  @!P0 LEA R3, R8, R3, 0x18 ;  /* 0x0000000308038211 */ /* 0x002fc800078ec0ff */
[----:B------:R-:W-:Y:S02]  /*1190*/  @!P0 LEA.HI R3, R0, R3, RZ, 0x1d ;  /* 0x0000000300038211 */ /* 0x000fe400078fe8ff */
[----:B0-----:R-:W-:Y:S02]  /*11a0*/  FMNMX R5, R4, R5, !PT ;  /* 0x0000000504057209 */ /* 0x001fe40007800000 */
[----:B------:R-:W-:-:S03]  /*11b0*/  @!P2 LEA R4, R0, R9, 0x2 ;  /* 0x000000090004a211 */ /* 0x000fc600078e10ff */
[----:B------:R-:W0:Y:S02]  /*11c0*/  SHFL.DOWN PT, R6, R5, 0x2, 0x1f ;  /* 0x08401f0005067f89 */ /* 0x000e2400000e0000 */
[----:B0-----:R-:W-:-:S05]  /*11d0*/  FMNMX R6, R5, R6, !PT ;  /* 0x0000000605067209 */ /* 0x001fca0007800000 */
[----:B------:R-:W0:Y:S02]  /*11e0*/  SHFL.DOWN PT, R7, R6, 0x1, 0x1f ;  /* 0x08201f0006077f89 */ /* 0x000e2400000e0000 */
[----:B0-----:R-:W-:-:S05]  /*11f0*/  FMNMX R8, R6, R7, !PT ;  /* 0x0000000706087209 */ /* 0x001fca0007800000 */
[----:B------:R0:W-:Y:S01]  /*1200*/  @!P0 STS [R3], R8 ;  /* 0x0000000803008388 */ /* 0x0001e20000000800 */
[----:B------:R-:W-:Y:S06]  /*1210*/  BAR.SYNC.DEFER_BLOCKING 0x0 ;  /* 0x0000000000007b1d */ /* 0x000fec0000010000 */
[----:B------:R-:W1:Y:S01]  /*1220*/  @!P2 LDS R4, [R4] ;  /* 0x000000000404a984 */ /* 0x000e620000000800 */
[----:B------:R-:W-:Y:S05]  /*1230*/  @!P2 BRA `(.L_x_7) ;  /* 0x000000000014a947 */ /* 0x000fea0003800000 */
[----:B------:R-:W-:Y:S02]  /*1240*/  ISETP.GT.U32.AND P3, PT, R0, 0x1f, PT ;  /* 0x0000001f0000780c */ /* 0x000fe40003f64070 */
[----:B------:R-:W-:Y:S02]  /*1250*/  PLOP3.LUT P1, PT, PT, PT, PT, 0x8, 0x80 ;  /* 0x000000000080781c */ /* 0x000fe40003f2e170 */
[----:B------:R-:W-:-:S09]  /*1260*/  PLOP3.LUT P0, PT, PT, PT, PT, 0x8, 0x80 ;  /* 0x000000000080781c */ /* 0x000fd20003f0e170 */
[----:B------:R-:W-:Y:S05]  /*1270*/  @P3 BRA `(.L_x_8) ;  /* 0x0000000000503947 */ /* 0x000fea0003800000 */
[----:B-1----:R-:W-:-:S07]  /*1280*/  IMAD.MOV.U32 R4, RZ, RZ, -0x800000 ;  /* 0xff800000ff047424 */ /* 0x002fce00078e00ff */
.L_x_7:
[----:B------:R-:W-:-:S03]  /*1290*/  UMOV UR8, 0xffffffff ;  /* 0xffffffff00087882 */ /* 0x000fc60000000000 */
[----:B------:R-:W-:Y:S05]  /*12a0*/  BRA.DIV UR8, `(.L_x_9) ;  /* 0x00000026083c7947 */ /* 0x000fea000b800000 */
[----:B01----:R-:W0:Y:S02]  /*12b0*/  SHFL.DOWN PT, R3, R4, 0x10, 0x1f ;  /* 0x0a001f0004037f89 */ /* 0x003e2400000e0000 */
[----:B0-----:R-:W-:-:S05]  /*12c0*/  FMNMX R3, R3, R4, !PT ;  /* 0x0000000403037209 */ /* 0x001fca0007800000 */
[----:B------:R-:W0:Y:S02]  /*12d0*/  SHFL.DOWN PT, R6, R3, 0x8, 0x1f ;  /* 0x09001f0003067f89 */ /* 0x000e2400000e0000 */
[----:B0-----:R-:W-:-:S05]  /*12e0*/  FMNMX R6, R3, R6, !PT ;  /* 0x0000000603067209 */ /* 0x001fca0007800000 */
[----:B------:R-:W0:Y:S02]  /*12f0*/  SHFL.DOWN PT, R5, R6, 0x4, 0x1f ;  /* 0x08801f0006057f89 */ /* 0x000e2400000e0000 */
[----:B0-----:R-:W-:-:S05]  /*1300*/  FMNMX R5, R6, R5, !PT ;  /* 0x0000000506057209 */ /* 0x001fca0007800000 */
[----:B------:R-:W0:Y:S02]  /*1310*/  SHFL.DOWN PT, R8, R5, 0x2, 0x1f ;  /* 0x08401f0005087f89 */ /* 0x000e2400000e0000 */
[----:B0-----:R-:W-:-:S05]  /*1320*/  FMNMX R8, R5, R8, !PT ;  /* 0x0000000805087209 */ /* 0x001fca0007800000 */
[----:B------:R0:W1:Y:S02]  /*1330*/  SHFL.DOWN PT, R7, R8, 0x1, 0x1f ;  /* 0x08201f0008077f89 */ /* 0x00006400000e0000 */
.L_x_47:
[----:B------:R-:W-:Y:S02]  /*1340*/  ISETP.NE.AND P1, PT, R0, RZ, PT ;  /* 0x000000ff0000720c */ /* 0x000fe40003f25270 */
[----:B-1----:R-:W-:Y:S02]  /*1350*/  FMNMX R7, R8, R7, !PT ;  /* 0x0000000708077209 */ /* 0x002fe40007800000 */
[----:B------:R-:W-:-:S09]  /*1360*/  PLOP3.LUT P0, PT, PT, PT, PT, 0x80, 0x8 ;  /* 0x000000000008781c */ /* 0x000fd20003f0f070 */
[----:B------:R-:W1:Y:S01]  /*1370*/  @!P1 S2R R4, SR_CgaCtaId ;  /* 0x0000000000049919 */ /* 0x000e620000008800 */
[----:B------:R-:W-:-:S04]  /*1380*/  @!P1 MOV R3, 0x400 ;  /* 0x0000040000039802 */ /* 0x000fc80000000f00 */
[----:B-1----:R-:W-:-:S05]  /*1390*/  @!P1 LEA R4, R4, R3, 0x18 ;  /* 0x0000000304049211 */ /* 0x002fca00078ec0ff */
[----:B------:R2:W-:Y:S01]  /*13a0*/  @!P1 STS [R4], R7 ;  /* 0x0000000704009388 */ /* 0x0005e20000000800 */
[----:B------:R-:W-:-:S13]  /*13b0*/  PLOP3.LUT P1, PT, P1, PT, PT, 0x8, 0x80 ;  /* 0x000000000080781c */ /* 0x000fda0000f2e170 */
.L_x_8:
[----:B------:R-:W-:Y:S05]  /*13c0*/  WARPSYNC.ALL ;  /* 0x0000000000007948 */ /* 0x000fea0003800000 */
[----:B------:R-:W0:Y:S01]  /*13d0*/  S2R R13, SR_CgaCtaId ;  /* 0x00000000000d7919 */ /* 0x000e220000008800 */
[----:B------:R-:W-:Y:S01]  /*13e0*/  MOV R14, 0x400 ;  /* 0x00000400000e7802 */ /* 0x000fe20000000f00 */
[----:B------:R-:W-:Y:S01]  /*13f0*/  HFMA2 R15, -RZ, RZ, 0, 0 ;  /* 0x00000000ff0f7431 */ /* 0x000fe200000001ff */
[----:B------:R-:W-:Y:S02]  /*1400*/  BAR.SYNC.DEFER_BLOCKING 0x0 ;  /* 0x0000000000007b1d */ /* 0x000fe40000010000 */
[----:B0-----:R-:W-:-:S05]  /*1410*/  LEA R3, R13, R14, 0x18 ;  /* 0x0000000e0d037211 */ /* 0x001fca00078ec0ff */
[----:B-12---:R-:W0:Y:S02]  /*1420*/  LDS R4, [R3] ;  /* 0x0000000003047984 */ /* 0x006e240000000800 */
[----:B0-----:R-:W-:Y:S01]  /*1430*/  R2UR UR8, R4 ;  /* 0x00000000040872ca */ /* 0x001fe200000e0000 */
[----:B------:R-:W-:-:S14]  /*1440*/  BRA.U !UP0, `(.L_x_10) ;  /* 0x0000000908807547 */ /* 0x000fdc000b800000 */
[----:B------:R-:W0:Y:S01]  /*1450*/  I2F.U32.RP R6, R23 ;  /* 0x0000001700067306 */ /* 0x000e220000209000 */
[----:B------:R-:W-:Y:S01]  /*1460*/  IMAD.MOV R7, RZ, RZ, -R23 ;  /* 0x000000ffff077224 */ /* 0x000fe200078e0a17 */
[----:B------:R-:W-:Y:S01]  /*1470*/  ISETP.NE.U32.AND P5, PT, R23, RZ, PT ;  /* 0x000000ff1700720c */ /* 0x000fe20003fa5070 */
[----:B------:R-:W-:Y:S01]  /*1480*/  IMAD.MOV.U32 R15, RZ, RZ, RZ ;  /* 0x000000ffff0f7224 */ /* 0x000fe200078e00ff */
[----:B------:R-:W-:-:S04]  /*1490*/  MOV R18, RZ ;  /* 0x000000ff00127202 */ /* 0x000fc80000000f00 */
[----:B0-----:R-:W0:Y:S02]  /*14a0*/  MUFU.RCP R6, R6 ;  /* 0x0000000600067308 */ /* 0x001e240000001000 */
[----:B0-----:R-:W-:-:S06]  /*14b0*/  IADD3 R4, PT, PT, R6, 0xffffffe, RZ ;  /* 0x0ffffffe06047810 */ /* 0x001fcc0007ffe0ff */
[----:B------:R0:W1:Y:S02]  /*14c0*/  F2I.FTZ.U32.TRUNC.NTZ R5, R4 ;  /* 0x0000000400057305 */ /* 0x000064000021f000 */
[----:B0-----:R-:W-:Y:S01]  /*14d0*/  MOV R4, RZ ;  /* 0x000000ff00047202 */ /* 0x001fe20000000f00 */
[----:B-1----:R-:W-:-:S04]  /*14e0*/  IMAD R7, R7, R5, RZ ;  /* 0x0000000507077224 */ /* 0x002fc800078e02ff */
[----:B------:R-:W-:-:S06]  /*14f0*/  IMAD.HI.U32 R7, R5, R7, R4 ;  /* 0x0000000705077227 */ /* 0x000fcc00078e0004 */
[----:B------:R-:W-:-:S05]  /*1500*/  IMAD.HI.U32 R7, R7, UR7, RZ ;  /* 0x0000000707077c27 */ /* 0x000fca000f8e00ff */
[----:B------:R-:W-:-:S05]  /*1510*/  IADD3 R8, PT, PT, -R7, RZ, RZ ;  /* 0x000000ff07087210 */ /* 0x000fca0007ffe1ff */
[----:B------:R-:W-:-:S05]  /*1520*/  IMAD R8, R23, R8, UR7 ;  /* 0x0000000717087e24 */ /* 0x000fca000f8e0208 */
[----:B------:R-:W-:-:S13]  /*1530*/  ISETP.GE.U32.AND P3, PT, R8, R23, PT ;  /* 0x000000170800720c */ /* 0x000fda0003f66070 */
[----:B------:R-:W-:Y:S01]  /*1540*/  @P3 IMAD.IADD R8, R8, 0x1, -R23 ;  /* 0x0000000108083824 */ /* 0x000fe200078e0a17 */
[----:B------:R-:W-:Y:S02]  /*1550*/  @P3 IADD3 R7, PT, PT, R7, 0x1, RZ ;  /* 0x0000000107073810 */ /* 0x000fe40007ffe0ff */
[----:B------:R-:W-:Y:S02]  /*1560*/  ISETP.GT.U32.AND P3, PT, R23, UR7, PT ;  /* 0x0000000717007c0c */ /* 0x000fe4000bf64070 */
[----:B------:R-:W-:-:S13]  /*1570*/  ISETP.GE.U32.AND P4, PT, R8, R23, PT ;  /* 0x000000170800720c */ /* 0x000fda0003f86070 */
[----:B------:R-:W-:Y:S02]  /*1580*/  @P4 IADD3 R7, PT, PT, R7, 0x1, RZ ;  /* 0x0000000107074810 */ /* 0x000fe40007ffe0ff */
[----:B------:R-:W-:-:S04]  /*1590*/  @!P5 LOP3.LUT R7, RZ, R23, RZ, 0x33, !PT ;  /* 0x00000017ff07d212 */ /* 0x000fc800078e33ff */
[----:B------:R-:W-:-:S04]  /*15a0*/  LOP3.LUT R4, R7, 0x1, RZ, 0xc0, !PT ;  /* 0x0000000107047812 */ /* 0x000fc800078ec0ff */
[----:B------:R-:W-:Y:S01]  /*15b0*/  ISETP.NE.U32.AND P4, PT, R4, 0x1, PT ;  /* 0x000000010400780c */ /* 0x000fe20003f85070 */
[----:B------:R-:W-:-:S12]  /*15c0*/  @P3 BRA `(.L_x_11) ;  /* 0x0000000400743947 */ /* 0x000fd80003800000 */
[----:B------:R-:W-:Y:S01]  /*15d0*/  IADD3 R16, PT, PT, R7, 0x1, RZ ;  /* 0x0000000107107810 */ /* 0x000fe20007ffe0ff */
[----:B------:R-:W-:Y:S02]  /*15e0*/  HFMA2 R18, -RZ, RZ, 0, 0 ;  /* 0x00000000ff127431 */ /* 0x000fe400000001ff */
[----:B------:R-:W-:Y:S01]  /*15f0*/  IMAD.IADD R19, R22, 0x1, R23 ;  /* 0x0000000116137824 */ /* 0x000fe200078e0217 */
[----:B------:R-:W-:Y:S01]  /*1600*/  MOV R15, RZ ;  /* 0x000000ff000f7202 */ /* 0x000fe20000000f00 */
[----:B------:R-:W-:Y:S01]  /*1610*/  IMAD.MOV.U32 R17, RZ, RZ, R22 ;  /* 0x000000ffff117224 */ /* 0x000fe200078e0016 */
[----:B------:R-:W-:-:S04]  /*1620*/  LOP3.LUT R16, R16, 0xfffffffe, RZ, 0xc0, !PT ;  /* 0xfffffffe10107812 */ /* 0x000fc800078ec0ff */
[----:B------:R-:W-:-:S07]  /*1630*/  IADD3 R16, PT, PT, -R16, RZ, RZ ;  /* 0x000000ff10107210 */ /* 0x000fce0007ffe1ff */
.L_x_12:
[----:B------:R-:W-:-:S05]  /*1640*/  MOV R4, 0x4 ;  /* 0x0000000400047802 */ /* 0x000fca0000000f00 */
[----:B------:R-:W-:-:S06]  /*1650*/  IMAD.WIDE.U32 R4, R17, R4, UR4 ;  /* 0x0000000411047e25 */ /* 0x000fcc000f8e0004 */
[----:B------:R-:W2:Y:S01]  /*1660*/  LDG.E.128 R4, desc[UR10][R4.64] ;  /* 0x0000000a04047981 */ /* 0x000ea2000c1e1d00 */
[----:B------:R-:W-:-:S04]  /*1670*/  IMAD.MOV.U32 R8, RZ, RZ, 0x4 ;  /* 0x00000004ff087424 */ /* 0x000fc800078e00ff */
[----:B------:R-:W-:-:S06]  /*1680*/  IMAD.WIDE.U32 R8, R19, R8, UR4 ;  /* 0x0000000413087e25 */ /* 0x000fcc000f8e0008 */
[----:B------:R-:W3:Y:S01]  /*1690*/  LDG.E.128 R8, desc[UR10][R8.64] ;  /* 0x0000000a08087981 */ /* 0x000ee2000c1e1d00 */
[----:B------:R-:W-:Y:S01]  /*16a0*/  MOV R20, 0x3bbb989d ;  /* 0x3bbb989d00147802 */ /* 0x000fe20000000f00 */
[----:B------:R-:W-:Y:S01]  /*16b0*/  IMAD R17, R2, 0x8, R17 ;  /* 0x0000000802117824 */ /* 0x000fe200078e0211 */
[----:B------:R-:W-:Y:S02]  /*16c0*/  IADD3 R16, PT, PT, R16, 0x2, RZ ;  /* 0x0000000210107810 */ /* 0x000fe40007ffe0ff */
[----:B------:R-:W-:Y:S02]  /*16d0*/  IADD3 R18, PT, PT, R23, R18, R23 ;  /* 0x0000001217127210 */ /* 0x000fe40007ffe017 */
[----:B------:R-:W-:Y:S02]  /*16e0*/  ISETP.NE.AND P3, PT, R16, RZ, PT ;  /* 0x000000ff1000720c */ /* 0x000fe40003f65270 */
[----:B------:R-:W-:Y:S01]  /*16f0*/  LEA R19, R2, R19, 0x3 ;  /* 0x0000001302137211 */ /* 0x000fe200078e18ff */
[----:B--2---:R-:W-:Y:S01]  /*1700*/  FADD R27, R7, -UR8 ;  /* 0x80000008071b7e21 */ /* 0x004fe20008000000 */
[----:B------:R-:W-:Y:S01]  /*1710*/  MOV R7, 0x437c0000 ;  /* 0x437c000000077802 */ /* 0x000fe20000000f00 */
[----:B------:R-:W-:Y:S01]  /*1720*/  FADD R25, R4, -UR8 ;  /* 0x8000000804197e21 */ /* 0x000fe20008000000 */
[----:B------:R-:W-:Y:S01]  /*1730*/  FADD R29, R5, -UR8 ;  /* 0x80000008051d7e21 */ /* 0x000fe20008000000 */
[----:B------:R-:W-:-:S02]  /*1740*/  FFMA.SAT R24, R27, R20, 0.5 ;  /* 0x3f0000001b187423 */ /* 0x000fc40000002014 */
[-C--:B------:R-:W-:Y:S01]  /*1750*/  FFMA.SAT R4, R25, R20.reuse, 0.5 ;  /* 0x3f00000019047423 */ /* 0x080fe20000002014 */
[----:B------:R-:W-:Y:S01]  /*1760*/  FFMA.SAT R26, R29, R20, 0.5 ;  /* 0x3f0000001d1a7423 */ /* 0x000fe20000002014 */
[-C--:B------:R-:W-:Y:S02]  /*1770*/  FFMA.RM R21, R24, R7.reuse, 12582913 ;  /* 0x4b40000118157423 */ /* 0x080fe40000004007 */
[-C--:B------:R-:W-:Y:S01]  /*1780*/  FFMA.RM R4, R4, R7.reuse, 12582913 ;  /* 0x4b40000104047423 */ /* 0x080fe20000004007 */
[----:B------:R-:W-:Y:S01]  /*1790*/  FFMA.RM R5, R26, R7, 12582913 ;  /* 0x4b4000011a057423 */ /* 0x000fe20000004007 */
[----:B------:R-:W-:Y:S01]  /*17a0*/  FADD R24, R21, -12583039 ;  /* 0xcb40007f15187421 */ /* 0x000fe20000000000 */
[----:B---3--:R-:W-:Y:S02]  /*17b0*/  FADD R9, R9, -UR8 ;  /* 0x8000000809097e21 */ /* 0x008fe40008000000 */
[----:B------:R-:W-:Y:S01]  /*17c0*/  FADD R26, R5, -12583039 ;  /* 0xcb40007f051a7421 */ /* 0x000fe20000000000 */
[----:B------:R-:W-:-:S03]  /*17d0*/  FFMA R24, R27, 1.4426950216293334961, -R24 ;  /* 0x3fb8aa3b1b187823 */ /* 0x000fc60000000818 */
[----:B------:R-:W-:Y:S01]  /*17e0*/  FFMA R26, R29, 1.4426950216293334961, -R26 ;  /* 0x3fb8aa3b1d1a7823 */ /* 0x000fe2000000081a */
[----:B------:R-:W-:Y:S01]  /*17f0*/  FFMA R27, R27, 1.925963033500011079e-08, R24 ;  /* 0x32a570601b1b7823 */ /* 0x000fe20000000018 */
[C---:B------:R-:W-:Y:S01]  /*1800*/  FADD R24, R4.reuse, -12583039 ;  /* 0xcb40007f04187421 */ /* 0x040fe20000000000 */
[----:B------:R-:W-:-:S03]  /*1810*/  SHF.L.U32 R4, R4, 0x17, RZ ;  /* 0x0000001704047819 */ /* 0x000fc600000006ff */
[C---:B------:R-:W-:Y:S01]  /*1820*/  FFMA R24, R25.reuse, 1.4426950216293334961, -R24 ;  /* 0x3fb8aa3b19187823 */ /* 0x040fe20000000818 */
[----:B------:R-:W0:Y:S03]  /*1830*/  MUFU.EX2 R27, R27 ;  /* 0x0000001b001b7308 */ /* 0x000e260000000800 */
[----:B------:R-:W-:Y:S01]  /*1840*/  FFMA R24, R25, 1.925963033500011079e-08, R24 ;  /* 0x32a5706019187823 */ /* 0x000fe20000000018 */
[----:B------:R-:W-:Y:S01]  /*1850*/  FFMA R25, R29, 1.925963033500011079e-08, R26 ;  /* 0x32a570601d197823 */ /* 0x000fe2000000001a */
[----:B------:R-:W-:Y:S02]  /*1860*/  IMAD.SHL.U32 R26, R21, 0x800000, RZ ;  /* 0x00800000151a7824 */ /* 0x000fe400078e00ff */
[----:B------:R-:W-:Y:S01]  /*1870*/  FADD R21, R11, -UR8 ;  /* 0x800000080b157e21 */ /* 0x000fe20008000000 */
[----:B------:R-:W-:Y:S01]  /*1880*/  SHF.L.U32 R11, R5, 0x17, RZ ;  /* 0x00000017050b7819 */ /* 0x000fe200000006ff */
[----:B------:R-:W1:Y:S08]  /*1890*/  MUFU.EX2 R24, R24 ;  /* 0x0000001800187308 */ /* 0x000e700000000800 */
[----:B------:R-:W2:Y:S01]  /*18a0*/  MUFU.EX2 R25, R25 ;  /* 0x0000001900197308 */ /* 0x000ea20000000800 */
[----:B0-----:R-:W-:Y:S01]  /*18b0*/  FFMA R29, R26, R27, R15 ;  /* 0x0000001b1a1d7223 */ /* 0x001fe2000000000f */
[----:B------:R-:W-:-:S04]  /*18c0*/  FADD R15, R6, -UR8 ;  /* 0x80000008060f7e21 */ /* 0x000fc80008000000 */
[----:B------:R-:W-:Y:S01]  /*18d0*/  FFMA.SAT R26, R15, R20, 0.5 ;  /* 0x3f0000000f1a7423 */ /* 0x000fe20000002014 */
[----:B-1----:R-:W-:-:S03]  /*18e0*/  FFMA R6, R4, R24, R29 ;  /* 0x0000001804067223 */ /* 0x002fc6000000001d */
[----:B------:R-:W-:Y:S01]  /*18f0*/  FFMA.RM R4, R26, R7, 12582913 ;  /* 0x4b4000011a047423 */ /* 0x000fe20000004007 */
[----:B------:R-:W-:-:S03]  /*1900*/  FFMA.SAT R26, R21, R20, 0.5 ;  /* 0x3f000000151a7423 */ /* 0x000fc60000002014 */
[----:B------:R-:W-:Y:S01]  /*1910*/  FADD R24, R4, -12583039 ;  /* 0xcb40007f04187421 */ /* 0x000fe20000000000 */
[----:B------:R-:W-:Y:S01]  /*1920*/  FFMA.RM R5, R26, R7, 12582913 ;  /* 0x4b4000011a057423 */ /* 0x000fe20000004007 */
[----:B--2---:R-:W-:Y:S01]  /*1930*/  FFMA R6, R11, R25, R6 ;  /* 0x000000190b067223 */ /* 0x004fe20000000006 */
[----:B------:R-:W-:Y:S01]  /*1940*/  FADD R11, R8, -UR8 ;  /* 0x80000008080b7e21 */ /* 0x000fe20008000000 */
[----:B------:R-:W-:Y:S01]  /*1950*/  FFMA R24, R15, 1.4426950216293334961, -R24 ;  /* 0x3fb8aa3b0f187823 */ /* 0x000fe20000000818 */
[----:B------:R-:W-:Y:S02]  /*1960*/  FADD R26, R5, -12583039 ;  /* 0xcb40007f051a7421 */ /* 0x000fe40000000000 */
[-C--:B------:R-:W-:Y:S01]  /*1970*/  FFMA.SAT R8, R11, R20.reuse, 0.5 ;  /* 0x3f0000000b087423 */ /* 0x080fe20000002014 */
[----:B------:R-:W-:Y:S01]  /*1980*/  FFMA R25, R15, 1.925963033500011079e-08, R24 ;  /* 0x32a570600f197823 */ /* 0x000fe20000000018 */
[----:B------:R-:W-:Y:S01]  /*1990*/  FADD R15, R10, -UR8 ;  /* 0x800000080a0f7e21 */ /* 0x000fe20008000000 */
[-C--:B------:R-:W-:Y:S01]  /*19a0*/  FFMA.SAT R10, R9, R20.reuse, 0.5 ;  /* 0x3f000000090a7423 */ /* 0x080fe20000002014 */
[-C--:B------:R-:W-:Y:S01]  /*19b0*/  FFMA.RM R8, R8, R7.reuse, 12582913 ;  /* 0x4b40000108087423 */ /* 0x080fe20000004007 */
[----:B------:R-:W-:Y:S01]  /*19c0*/  FFMA R24, R21, 1.4426950216293334961, -R26 ;  /* 0x3fb8aa3b15187823 */ /* 0x000fe2000000081a */
[----:B------:R-:W-:Y:S01]  /*19d0*/  FFMA.SAT R26, R15, R20, 0.5 ;  /* 0x3f0000000f1a7423 */ /* 0x000fe20000002014 */
[-C--:B------:R-:W-:Y:S01]  /*19e0*/  FFMA.RM R10, R10, R7.reuse, 12582913 ;  /* 0x4b4000010a0a7423 */ /* 0x080fe20000004007 */
[----:B------:R-:W-:Y:S01]  /*19f0*/  FADD R20, R8, -12583039 ;  /* 0xcb40007f08147421 */ /* 0x000fe20000000000 */
[----:B------:R-:W-:Y:S01]  /*1a00*/  FFMA R24, R21, 1.925963033500011079e-08, R24 ;  /* 0x32a5706015187823 */ /* 0x000fe20000000018 */
[----:B------:R-:W-:Y:S01]  /*1a10*/  FFMA.RM R7, R26, R7, 12582913 ;  /* 0x4b4000011a077423 */ /* 0x000fe20000004007 */
[----:B------:R-:W-:Y:S01]  /*1a20*/  FADD R28, R10, -12583039 ;  /* 0xcb40007f0a1c7421 */ /* 0x000fe20000000000 */
[----:B------:R-:W-:Y:S01]  /*1a30*/  FFMA R26, R11, 1.4426950216293334961, -R20 ;  /* 0x3fb8aa3b0b1a7823 */ /* 0x000fe20000000814 */
[----:B------:R0:W1:Y:S02]  /*1a40*/  MUFU.EX2 R21, R25 ;  /* 0x0000001900157308 */ /* 0x0000640000000800 */
[----:B------:R-:W-:Y:S01]  /*1a50*/  FFMA R28, R9, 1.4426950216293334961, -R28 ;  /* 0x3fb8aa3b091c7823 */ /* 0x000fe2000000081c */
[----:B------:R-:W-:Y:S01]  /*1a60*/  FFMA R11, R11, 1.925963033500011079e-08, R26 ;  /* 0x32a570600b0b7823 */ /* 0x000fe2000000001a */
[----:B------:R-:W-:-:S02]  /*1a70*/  FADD R26, R7, -12583039 ;  /* 0xcb40007f071a7421 */ /* 0x000fc40000000000 */
[----:B------:R-:W-:Y:S02]  /*1a80*/  FFMA R9, R9, 1.925963033500011079e-08, R28 ;  /* 0x32a5706009097823 */ /* 0x000fe4000000001c */
[----:B------:R-:W2:Y:S01]  /*1a90*/  MUFU.EX2 R20, R24 ;  /* 0x0000001800147308 */ /* 0x000ea20000000800 */
[----:B------:R-:W-:Y:S01]  /*1aa0*/  FFMA R26, R15, 1.4426950216293334961, -R26 ;  /* 0x3fb8aa3b0f1a7823 */ /* 0x000fe2000000081a */
[----:B0-----:R-:W-:Y:S01]  /*1ab0*/  IMAD.SHL.U32 R25, R4, 0x800000, RZ ;  /* 0x0080000004197824 */ /* 0x001fe200078e00ff */
[----:B------:R-:W-:Y:S02]  /*1ac0*/  SHF.L.U32 R4, R5, 0x17, RZ ;  /* 0x0000001705047819 */ /* 0x000fe400000006ff */
[----:B------:R-:W-:Y:S01]  /*1ad0*/  FFMA R26, R15, 1.925963033500011079e-08, R26 ;  /* 0x32a570600f1a7823 */ /* 0x000fe2000000001a */
[----:B------:R-:W-:Y:S01]  /*1ae0*/  SHF.L.U32 R5, R8, 0x17, RZ ;  /* 0x0000001708057819 */ /* 0x000fe200000006ff */
[----:B------:R-:W-:Y:S01]  /*1af0*/  IMAD.SHL.U32 R15, R10, 0x800000, RZ ;  /* 0x008000000a0f7824 */ /* 0x000fe200078e00ff */
[----:B------:R-:W0:Y:S01]  /*1b00*/  MUFU.EX2 R11, R11 ;  /* 0x0000000b000b7308 */ /* 0x000e220000000800 */
[----:B-1----:R-:W-:-:S07]  /*1b10*/  FFMA R21, R25, R21, R6 ;  /* 0x0000001519157223 */ /* 0x002fce0000000006 */
[----:B------:R-:W1:Y:S01]  /*1b20*/  MUFU.EX2 R9, R9 ;  /* 0x0000000900097308 */ /* 0x000e620000000800 */
[----:B--2---:R-:W-:-:S07]  /*1b30*/  FFMA R4, R4, R20, R21 ;  /* 0x0000001404047223 */ /* 0x004fce0000000015 */
[----:B------:R-:W2:Y:S01]  /*1b40*/  MUFU.EX2 R26, R26 ;  /* 0x0000001a001a7308 */ /* 0x000ea20000000800 */
[----:B0-----:R-:W-:-:S04]  /*1b50*/  FFMA R4, R5, R11, R4 ;  /* 0x0000000b05047223 */ /* 0x001fc80000000004 */
[----:B-1----:R-:W-:Y:S01]  /*1b60*/  FFMA R15, R15, R9, R4 ;  /* 0x000000090f0f7223 */ /* 0x002fe20000000004 */
[----:B------:R-:W-:-:S05]  /*1b70*/  SHF.L.U32 R4, R7, 0x17, RZ ;  /* 0x0000001707047819 */ /* 0x000fca00000006ff */
[----:B--2---:R-:W-:Y:S01]  /*1b80*/  FFMA R15, R4, R26, R15 ;  /* 0x0000001a040f7223 */ /* 0x004fe2000000000f */
[----:B------:R-:W-:Y:S06]  /*1b90*/  @P3 BRA `(.L_x_12) ;  /* 0xfffffff800a83947 */ /* 0x000fec000383ffff */
.L_x_11:
[----:B------:R-:W-:Y:S05]  /*1ba0*/  @!P4 BRA `(.L_x_10) ;  /* 0x0000000000a8c947 */ /* 0x000fea0003800000 */
[----:B------:R-:W-:Y:S01]  /*1bb0*/  IADD3 R16, PT, PT, R22, R18, RZ ;  /* 0x0000001216107210 */ /* 0x000fe20007ffe0ff */
[----:B------:R-:W-:-:S04]  /*1bc0*/  IMAD.MOV.U32 R17, RZ, RZ, 0x4 ;  /* 0x00000004ff117424 */ /* 0x000fc800078e00ff */
[----:B------:R-:W-:-:S05]  /*1bd0*/  IMAD.WIDE.U32 R16, R16, R17, UR4 ;  /* 0x0000000410107e25 */ /* 0x000fca000f8e0011 */
[----:B------:R-:W2:Y:S01]  /*1be0*/  LDG.E.128 R4, desc[UR10][R16.64] ;  /* 0x0000000a10047981 */ /* 0x000ea2000c1e1d00 */
[----:B------:R-:W-:Y:S01]  /*1bf0*/  MOV R8, 0x3bbb989d ;  /* 0x3bbb989d00087802 */ /* 0x000fe20000000f00 */
[----:B--2---:R-:W-:Y:S01]  /*1c00*/  FADD R19, R7, -UR8 ;  /* 0x8000000807137e21 */ /* 0x004fe20008000000 */
[----:B------:R-:W-:Y:S02]  /*1c10*/  HFMA2 R7, -RZ, RZ, 3.7421875, 0 ;  /* 0x437c0000ff077431 */ /* 0x000fe400000001ff */
[----:B------:R-:W-:Y:S01]  /*1c20*/  FADD R11, R4, -UR8 ;  /* 0x80000008040b7e21 */ /* 0x000fe20008000000 */
[----:B------:R-:W-:Y:S01]  /*1c30*/  FADD R9, R5, -UR8 ;  /* 0x8000000805097e21 */ /* 0x000fe20008000000 */
[-C--:B------:R-:W-:Y:S01]  /*1c40*/  FFMA.SAT R10, R19, R8.reuse, 0.5 ;  /* 0x3f000000130a7423 */ /* 0x080fe20000002008 */
[----:B------:R-:W-:Y:S01]  /*1c50*/  FADD R17, R6, -UR8 ;  /* 0x8000000806117e21 */ /* 0x000fe20008000000 */
[----:B------:R-:W-:Y:S02]  /*1c60*/  FFMA.SAT R18, R11, R8, 0.5 ;  /* 0x3f0000000b127423 */ /* 0x000fe40000002008 */
[----:B------:R-:W-:-:S02]  /*1c70*/  FFMA.RM R4, R10, R7, 12582913 ;  /* 0x4b4000010a047423 */ /* 0x000fc40000004007 */
[-C--:B------:R-:W-:Y:S01]  /*1c80*/  FFMA.RM R5, R18, R7.reuse, 12582913 ;  /* 0x4b40000112057423 */ /* 0x080fe20000004007 */
[-C--:B------:R-:W-:Y:S01]  /*1c90*/  FFMA.SAT R18, R9, R8.reuse, 0.5 ;  /* 0x3f00000009127423 */ /* 0x080fe20000002008 */
[----:B------:R-:W-:Y:S02]  /*1ca0*/  FADD R10, R4, -12583039 ;  /* 0xcb40007f040a7421 */ /* 0x000fe40000000000 */
[----:B------:R-:W-:Y:S01]  /*1cb0*/  FADD R16, R5, -12583039 ;  /* 0xcb40007f05107421 */ /* 0x000fe20000000000 */
[-C--:B------:R-:W-:Y:S01]  /*1cc0*/  FFMA.RM R6, R18, R7.reuse, 12582913 ;  /* 0x4b40000112067423 */ /* 0x080fe20000004007 */
[----:B------:R-:W-:Y:S01]  /*1cd0*/  FFMA.SAT R18, R17, R8, 0.5 ;  /* 0x3f00000011127423 */ /* 0x000fe20000002008 */
[----:B------:R-:W-:Y:S01]  /*1ce0*/  FFMA R10, R19, 1.4426950216293334961, -R10 ;  /* 0x3fb8aa3b130a7823 */ /* 0x000fe2000000080a */
[----:B------:R-:W-:Y:S01]  /*1cf0*/  FFMA R16, R11, 1.4426950216293334961, -R16 ;  /* 0x3fb8aa3b0b107823 */ /* 0x000fe20000000810 */
[----:B------:R-:W-:Y:S01]  /*1d00*/  FADD R8, R6, -12583039 ;  /* 0xcb40007f06087421 */ /* 0x000fe20000000000 */
[----:B------:R-:W-:Y:S01]  /*1d10*/  FFMA.RM R7, R18, R7, 12582913 ;  /* 0x4b40000112077423 */ /* 0x000fe20000004007 */
[----:B------:R-:W-:Y:S01]  /*1d20*/  FFMA R10, R19, 1.925963033500011079e-08, R10 ;  /* 0x32a57060130a7823 */ /* 0x000fe2000000000a */
[----:B------:R-:W-:Y:S01]  /*1d30*/  FFMA R16, R11, 1.925963033500011079e-08, R16 ;  /* 0x32a570600b107823 */ /* 0x000fe20000000010 */
[----:B------:R-:W-:Y:S01]  /*1d40*/  FFMA R8, R9, 1.4426950216293334961, -R8 ;  /* 0x3fb8aa3b09087823 */ /* 0x000fe20000000808 */
[----:B------:R-:W-:Y:S01]  /*1d50*/  FADD R18, R7, -12583039 ;  /* 0xcb40007f07127421 */ /* 0x000fe20000000000 */
[----:B------:R-:W-:Y:S01]  /*1d60*/  IMAD.SHL.U32 R4, R4, 0x800000, RZ ;  /* 0x0080000004047824 */ /* 0x000fe200078e00ff */
[----:B------:R-:W-:Y:S01]  /*1d70*/  SHF.L.U32 R5, R5, 0x17, RZ ;  /* 0x0000001705057819 */ /* 0x000fe200000006ff */
[----:B------:R-:W0:Y:S01]  /*1d80*/  MUFU.EX2 R10, R10 ;  /* 0x0000000a000a7308 */ /* 0x000e220000000800 */
[----:B------:R-:W-:Y:S01]  /*1d90*/  FFMA R8, R9, 1.925963033500011079e-08, R8 ;  /* 0x32a5706009087823 */ /* 0x000fe20000000008 */
[----:B------:R-:W-:Y:S01]  /*1da0*/  FFMA R18, R17, 1.4426950216293334961, -R18 ;  /* 0x3fb8aa3b11127823 */ /* 0x000fe20000000812 */
[----:B------:R-:W-:Y:S01]  /*1db0*/  SHF.L.U32 R9, R6, 0x17, RZ ;  /* 0x0000001706097819 */ /* 0x000fe200000006ff */
[----:B------:R-:W-:-:S02]  /*1dc0*/  IMAD.SHL.U32 R7, R7, 0x800000, RZ ;  /* 0x0080000007077824 */ /* 0x000fc400078e00ff */
[----:B------:R-:W-:Y:S02]  /*1dd0*/  FFMA R18, R17, 1.925963033500011079e-08, R18 ;  /* 0x32a5706011127823 */ /* 0x000fe40000000012 */
[----:B------:R-:W1:Y:S08]  /*1de0*/  MUFU.EX2 R16, R16 ;  /* 0x0000001000107308 */ /* 0x000e700000000800 */
[----:B------:R-:W2:Y:S01]  /*1df0*/  MUFU.EX2 R8, R8 ;  /* 0x0000000800087308 */ /* 0x000ea20000000800 */
[----:B0-----:R-:W-:-:S07]  /*1e00*/  FFMA R4, R4, R10, R15 ;  /* 0x0000000a04047223 */ /* 0x001fce000000000f */
[----:B------:R-:W0:Y:S01]  /*1e10*/  MUFU.EX2 R18, R18 ;  /* 0x0000001200127308 */ /* 0x000e220000000800 */
[----:B-1----:R-:W-:-:S04]  /*1e20*/  FFMA R4, R5, R16, R4 ;  /* 0x0000001005047223 */ /* 0x002fc80000000004 */
[----:B--2---:R-:W-:-:S04]  /*1e30*/  FFMA R4, R9, R8, R4 ;  /* 0x0000000809047223 */ /* 0x004fc80000000004 */
[----:B0-----:R-:W-:-:S07]  /*1e40*/  FFMA R15, R7, R18, R4 ;  /* 0x00000012070f7223 */ /* 0x001fce0000000004 */
.L_x_10:
[----:B------:R-:W0:Y:S01]  /*1e50*/  SHFL.DOWN PT, R4, R15, 0x10, 0x1f ;  /* 0x0a001f000f047f89 */ /* 0x000e2200000e0000 */
[----:B------:R-:W-:Y:S01]  /*1e60*/  ISETP.NE.AND P3, PT, R12, RZ, PT ;  /* 0x000000ff0c00720c */ /* 0x000fe20003f65270 */
[----:B------:R-:W-:-:S12]  /*1e70*/  BSSY B0, `(.L_x_13) ;  /* 0x0000021000007945 */ /* 0x000fd80003800000 */
[C---:B------:R-:W-:Y:S02]  /*1e80*/  @!P3 IADD3 R10, PT, PT, R14.reuse, 0x20, RZ ;  /* 0x000000200e0ab810 */ /* 0x040fe40007ffe0ff */
[----:B------:R-:W-:Y:S02]  /*1e90*/  @!P2 IADD3 R14, PT, PT, R14, 0x20, RZ ;  /* 0x000000200e0ea810 */ /* 0x000fe40007ffe0ff */
[C---:B------:R-:W-:Y:S02]  /*1ea0*/  @!P3 LEA R9, R13.reuse, R10, 0x18 ;  /* 0x0000000a0d09b211 */ /* 0x040fe400078ec0ff */
[----:B------:R-:W-:Y:S02]  /*1eb0*/  @!P2 LEA R13, R13, R14, 0x18 ;  /* 0x0000000e0d0da211 */ /* 0x000fe400078ec0ff */
[----:B------:R-:W-:Y:S01]  /*1ec0*/  @!P3 LEA.HI R9, R0, R9, RZ, 0x1d ;  /* 0x000000090009b211 */ /* 0x000fe200078fe8ff */
[----:B0-----:R-:W-:-:S05]  /*1ed0*/  FADD R4, R4, R15 ;  /* 0x0000000f04047221 */ /* 0x001fca0000000000 */
[----:B------:R-:W0:Y:S02]  /*1ee0*/  SHFL.DOWN PT, R5, R4, 0x8, 0x1f ;  /* 0x09001f0004057f89 */ /* 0x000e2400000e0000 */
[----:B0-----:R-:W-:Y:S01]  /*1ef0*/  FADD R5, R4, R5 ;  /* 0x0000000504057221 */ /* 0x001fe20000000000 */
[----:B------:R-:W-:Y:S01]  /*1f00*/  @!P2 IMAD R4, R0, 0x4, R13 ;  /* 0x000000040004a824 */ /* 0x000fe200078e020d */
[----:B------:R-:W-:-:S03]  /*1f10*/  MOV R0, RZ ;  /* 0x000000ff00007202 */ /* 0x000fc60000000f00 */
[----:B------:R-:W0:Y:S02]  /*1f20*/  SHFL.DOWN PT, R6, R5, 0x4, 0x1f ;  /* 0x08801f0005067f89 */ /* 0x000e2400000e0000 */
[----:B0-----:R-:W-:-:S05]  /*1f30*/  FADD R6, R5, R6 ;  /* 0x0000000605067221 */ /* 0x001fca0000000000 */
[----:B------:R-:W0:Y:S02]  /*1f40*/  SHFL.DOWN PT, R7, R6, 0x2, 0x1f ;  /* 0x08401f0006077f89 */ /* 0x000e2400000e0000 */
[----:B0-----:R-:W-:-:S05]  /*1f50*/  FADD R7, R6, R7 ;  /* 0x0000000706077221 */ /* 0x001fca0000000000 */
[----:B------:R-:W0:Y:S02]  /*1f60*/  SHFL.DOWN PT, R8, R7, 0x1, 0x1f ;  /* 0x08201f0007087f89 */ /* 0x000e2400000e0000 */
[----:B0-----:R-:W-:-:S05]  /*1f70*/  FADD R8, R7, R8 ;  /* 0x0000000807087221 */ /* 0x001fca0000000000 */
[----:B------:R0:W-:Y:S01]  /*1f80*/  @!P3 STS [R9], R8 ;  /* 0x000000080900b388 */ /* 0x0001e20000000800 */
[----:B------:R-:W-:Y:S06]  /*1f90*/  BAR.SYNC.DEFER_BLOCKING 0x0 ;  /* 0x0000000000007b1d */ /* 0x000fec0000010000 */
[----:B------:R0:W1:Y:S01]  /*1fa0*/  @!P2 LDS R0, [R4] ;  /* 0x000000000400a984 */ /* 0x0000620000000800 */
[----:B------:R-:W-:Y:S05]  /*1fb0*/  @!P0 BRA `(.L_x_14) ;  /* 0x0000000000308947 */ /* 0x000fea0003800000 */
[----:B------:R-:W-:-:S03]  /*1fc0*/  UMOV UR9, 0xffffffff ;  /* 0xffffffff00097882 */ /* 0x000fc60000000000 */
[----:B------:R-:W-:Y:S05]  /*1fd0*/  BRA.DIV UR9, `(.L_x_15) ;  /* 0x0000001a09847947 */ /* 0x000fea000b800000 */
[----:B-1----:R-:W1:Y:S02]  /*1fe0*/  SHFL.DOWN PT, R5, R0, 0x10, 0x1f ;  /* 0x0a001f0000057f89 */ /* 0x002e6400000e0000 */
[----:B-1----:R-:W-:-:S05]  /*1ff0*/  FADD R5, R0, R5 ;  /* 0x0000000500057221 */ /* 0x002fca0000000000 */
[----:B0-----:R-:W0:Y:S02]  /*2000*/  SHFL.DOWN PT, R4, R5, 0x8, 0x1f ;  /* 0x09001f0005047f89 */ /* 0x001e2400000e0000 */
[----:B0-----:R-:W-:-:S05]  /*2010*/  FADD R4, R5, R4 ;  /* 0x0000000405047221 */ /* 0x001fca0000000000 */
[----:B------:R-:W0:Y:S02]  /*2020*/  SHFL.DOWN PT, R7, R4, 0x4, 0x1f ;  /* 0x08801f0004077f89 */ /* 0x000e2400000e0000 */
[----:B0-----:R-:W-:-:S05]  /*2030*/  FADD R7, R4, R7 ;  /* 0x0000000704077221 */ /* 0x001fca0000000000 */
[----:B------:R-:W0:Y:S02]  /*2040*/  SHFL.DOWN PT, R6, R7, 0x2, 0x1f ;  /* 0x08401f0007067f89 */ /* 0x000e2400000e0000 */
[----:B0-----:R-:W-:-:S05]  /*2050*/  FADD R6, R7, R6 ;  /* 0x0000000607067221 */ /* 0x001fca0000000000 */
[----:B------:R0:W1:Y:S02]  /*2060*/  SHFL.DOWN PT, R9, R6, 0x1, 0x1f ;  /* 0x08201f0006097f89 */ /* 0x00006400000e0000 */
.L_x_53:
[----:B-1----:R-:W-:-:S07]  /*2070*/  FADD R0, R6, R9 ;  /* 0x0000000906007221 */ /* 0x002fce0000000000 */
.L_x_14:
[----:B------:R-:W-:Y:S05]  /*2080*/  BSYNC B0 ;  /* 0x0000000000007941 */ /* 0x000fea0003800000 */
.L_x_13:
[----:B-1----:R1:W-:Y:S01]  /*2090*/  @P1 STS [R3+0x20], R0 ;  /* 0x0000200003001388 */ /* 0x0023e20000000800 */
[----:B------:R-:W-:Y:S05]  /*20a0*/  WARPSYNC.ALL ;  /* 0x0000000000007948 */ /* 0x000fea0003800000 */
[----:B------:R-:W-:Y:S01]  /*20b0*/  BAR.SYNC.DEFER_BLOCKING 0x0 ;  /* 0x0000000000007b1d */ /* 0x000fe20000010000 */
[----:B------:R-:W-:-:S13]  /*20c0*/  PLOP3.LUT P0, PT, PT, PT, UP0, 0x80, 0x8 ;  /* 0x000000000008781c */ /* 0x000fda0003f0f008 */
[----:B------:R-:W-:Y:S05]  /*20d0*/  @!P0 EXIT ;  /* 0x000000000000894d */ /* 0x000fea0003800000 */
[----:B-1----:R-:W1:Y:S01]  /*20e0*/  I2F.U32.RP R0, R23 ;  /* 0x0000001700007306 */ /* 0x002e620000209000 */
[----:B------:R-:W-:Y:S01]  /*20f0*/  IMAD.MOV R7, RZ, RZ, -R23 ;  /* 0x000000ffff077224 */ /* 0x000fe200078e0a17 */
[----:B------:R-:W2:Y:S01]  /*2100*/  LDS R3, [R3+0x20] ;  /* 0x0000200003037984 */ /* 0x000ea20000000800 */
[----:B------:R-:W-:Y:S01]  /*2110*/  ISETP.NE.U32.AND P2, PT, R23, RZ, PT ;  /* 0x000000ff1700720c */ /* 0x000fe20003f45070 */
[----:B------:R-:W-:-:S04]  /*2120*/  IMAD.MOV.U32 R24, RZ, RZ, RZ ;  /* 0x000000ffff187224 */ /* 0x000fc800078e00ff */
[----:B-1----:R-:W0:Y:S02]  /*2130*/  MUFU.RCP R0, R0 ;  /* 0x0000000000007308 */ /* 0x002e240000001000 */
[----:B0-----:R-:W-:-:S06]  /*2140*/  IADD3 R4, PT, PT, R0, 0xffffffe, RZ ;  /* 0x0ffffffe00047810 */ /* 0x001fcc0007ffe0ff */
[----:B------:R0:W1:Y:S02]  /*2150*/  F2I.FTZ.U32.TRUNC.NTZ R5, R4 ;  /* 0x0000000400057305 */ /* 0x000064000021f000 */
[----:B0-----:R-:W-:Y:S02]  /*2160*/  HFMA2 R4, -RZ, RZ, 0, 0 ;  /* 0x00000000ff047431 */ /* 0x001fe400000001ff */
        /* <DEDUP_REMOVED lines=11> */
[----:B------:R-:W-:Y:S01]  /*2220*/  @!P2 LOP3.LUT R19, RZ, R23, RZ, 0x33, !PT ;  /* 0x00000017ff13a212 */ /* 0x000fe200078e33ff */
[----:B--2---:R-:W-:Y:S06]  /*2230*/  @P0 BRA `(.L_x_16) ;  /* 0x0000000c00900947 */ /* 0x004fec0003800000 */
[----:B------:R-:W-:Y:S01]  /*2240*/  IADD3 R0, PT, PT, R19, 0x1, RZ ;  /* 0x0000000113007810 */ /* 0x000fe20007ffe0ff */
[----:B------:R-:W-:Y:S01]  /*2250*/  IMAD.MOV.U32 R24, RZ, RZ, RZ ;  /* 0x000000ffff187224 */ /* 0x000fe200078e00ff */
[----:B------:R-:W-:Y:S01]  /*2260*/  IADD3 R25, PT, PT, R22, R23, RZ ;  /* 0x0000001716197210 */ /* 0x000fe20007ffe0ff */
[----:B------:R-:W0:Y:S01]  /*2270*/  LDCU.64 UR12, c[0x0][0x388] ;  /* 0x00007100ff0c77ac */ /* 0x000e220008000a00 */
[----:B------:R-:W-:Y:S02]  /*2280*/  LOP3.LUT R0, R0, 0xfffffffe, RZ, 0xc0, !PT ;  /* 0xfffffffe00007812 */ /* 0x000fe400078ec0ff */
[----:B------:R-:W-:Y:S02]  /*2290*/  MOV R21, R22 ;  /* 0x0000001600157202 */ /* 0x000fe40000000f00 */
[----:B------:R-:W-:-:S07]  /*22a0*/  IADD3 R20, PT, PT, -R0, RZ, RZ ;  /* 0x000000ff00147210 */ /* 0x000fce0007ffe1ff */
.L_x_33:
[----:B-1----:R-:W-:-:S04]  /*22b0*/  IMAD.MOV.U32 R4, RZ, RZ, 0x4 ;  /* 0x00000004ff047424 */ /* 0x002fc800078e00ff */
[----:B------:R-:W-:-:S06]  /*22c0*/  IMAD.WIDE.U32 R4, R21, R4, UR4 ;  /* 0x0000000415047e25 */ /* 0x000fcc000f8e0004 */
[----:B------:R-:W2:Y:S01]  /*22d0*/  LDG.E.128 R4, desc[UR10][R4.64] ;  /* 0x0000000a04047981 */ /* 0x000ea2000c1e1d00 */
[----:B------:R-:W-:Y:S01]  /*22e0*/  HFMA2 R9, -RZ, RZ, 3.7421875, 0 ;  /* 0x437c0000ff097431 */ /* 0x000fe200000001ff */
[----:B------:R-:W-:Y:S01]  /*22f0*/  MOV R0, 0x3bbb989d ;  /* 0x3bbb989d00007802 */ /* 0x000fe20000000f00 */
[----:B------:R-:W1:Y:S01]  /*2300*/  MUFU.RCP R10, R3 ;  /* 0x00000003000a7308 */ /* 0x000e620000001000 */
[----:B------:R-:W-:Y:S01]  /*2310*/  BSSY.RECONVERGENT B2, `(.L_x_17) ;  /* 0x0000014000027945 */ /* 0x000fe20003800200 */
[----:B--2---:R-:W-:-:S04]  /*2320*/  FADD R7, R7, -UR8 ;  /* 0x8000000807077e21 */ /* 0x004fc80008000000 */
[----:B------:R-:W-:-:S04]  /*2330*/  FFMA.SAT R0, R7, R0, 0.5 ;  /* 0x3f00000007007423 */ /* 0x000fc80000002000 */
[----:B------:R-:W-:Y:S01]  /*2340*/  FFMA.RM R0, R0, R9, 12582913 ;  /* 0x4b40000100007423 */ /* 0x000fe20000004009 */
[----:B-1----:R-:W-:-:S03]  /*2350*/  FFMA R9, -R3, R10, 1 ;  /* 0x3f80000003097423 */ /* 0x002fc6000000010a */
[C---:B------:R-:W-:Y:S01]  /*2360*/  FADD R8, R0.reuse, -12583039 ;  /* 0xcb40007f00087421 */ /* 0x040fe20000000000 */
[----:B------:R-:W-:Y:S02]  /*2370*/  IMAD.SHL.U32 R0, R0, 0x800000, RZ ;  /* 0x0080000000007824 */ /* 0x000fe400078e00ff */
[----:B------:R-:W-:Y:S01]  /*2380*/  FFMA R9, R10, R9, R10 ;  /* 0x000000090a097223 */ /* 0x000fe2000000000a */
[----:B------:R-:W-:-:S04]  /*2390*/  FFMA R8, R7, 1.4426950216293334961, -R8 ;  /* 0x3fb8aa3b07087823 */ /* 0x000fc80000000808 */
[----:B------:R-:W-:-:S04]  /*23a0*/  FFMA R8, R7, 1.925963033500011079e-08, R8 ;  /* 0x32a5706007087823 */ /* 0x000fc80000000008 */
[----:B------:R-:W1:Y:S02]  /*23b0*/  MUFU.EX2 R7, R8 ;  /* 0x0000000800077308 */ /* 0x000e640000000800 */
[----:B-1----:R-:W-:-:S06]  /*23c0*/  FMUL R0, R0, R7 ;  /* 0x0000000700007220 */ /* 0x002fcc0000400000 */
[----:B------:R-:W1:Y:S01]  /*23d0*/  FCHK P0, R0, R3 ;  /* 0x0000000300007302 */ /* 0x000e620000000000 */
[----:B------:R-:W-:-:S04]  /*23e0*/  FFMA R10, R0, R9, RZ ;  /* 0x00000009000a7223 */ /* 0x000fc800000000ff */
[----:B------:R-:W-:-:S04]  /*23f0*/  FFMA R11, -R3, R10, R0 ;  /* 0x0000000a030b7223 */ /* 0x000fc80000000100 */
[----:B------:R-:W-:Y:S01]  /*2400*/  FFMA R11, R9, R11, R10 ;  /* 0x0000000b090b7223 */ /* 0x000fe2000000000a */
[----:B-1----:R-:W-:Y:S06]  /*2410*/  @!P0 BRA `(.L_x_18) ;  /* 0x00000000000c8947 */ /* 0x002fec0003800000 */
[----:B------:R-:W-:-:S07]  /*2420*/  MOV R10, 0x2440 ;  /* 0x00002440000a7802 */ /* 0x000fce0000000f00 */
[----:B0-----:R-:W-:Y:S05]  /*2430*/  CALL.REL.NOINC `($__internal_0_$__cuda_sm3x_div_rn_noftz_f32_slowpath) ;  /* 0x0000001400fc7944 */ /* 0x001fea0003c00000 */
[----:B------:R-:W-:-:S07]  /*2440*/  MOV R11, R0 ;  /* 0x00000000000b7202 */ /* 0x000fce0000000f00 */
.L_x_18:
[----:B0-----:R-:W-:Y:S05]  /*2450*/  BSYNC.RECONVERGENT B2 ;  /* 0x0000000000027941 */ /* 0x001fea0003800200 */
.L_x_17:
[----:B------:R-:W-:Y:S02]  /*2460*/  HFMA2 R7, -RZ, RZ, 0.96630859375, -0.0022525787353515625 ;  /* 0x3bbb989dff077431 */ /* 0x000fe400000001ff */
[----:B------:R-:W-:Y:S01]  /*2470*/  FADD R4, R4, -UR8 ;  /* 0x8000000804047e21 */ /* 0x000fe20008000000 */
[----:B------:R-:W-:Y:S01]  /*2480*/  IMAD.MOV.U32 R9, RZ, RZ, 0x437c0000 ;  /* 0x437c0000ff097424 */ /* 0x000fe200078e00ff */
[----:B------:R-:W0:Y:S01]  /*2490*/  MUFU.RCP R8, R3 ;  /* 0x0000000300087308 */ /* 0x000e220000001000 */
[----:B------:R-:W-:Y:S01]  /*24a0*/  BSSY.RECONVERGENT B2, `(.L_x_19) ;  /* 0x0000014000027945 */ /* 0x000fe20003800200 */
[----:B------:R-:W-:-:S04]  /*24b0*/  FFMA.SAT R0, R4, R7, 0.5 ;  /* 0x3f00000004007423 */ /* 0x000fc80000002007 */
[----:B------:R-:W-:-:S04]  /*24c0*/  FFMA.RM R0, R0, R9, 12582913 ;  /* 0x4b40000100007423 */ /* 0x000fc80000004009 */
[C---:B------:R-:W-:Y:S01]  /*24d0*/  FADD R7, R0.reuse, -12583039 ;  /* 0xcb40007f00077421 */ /* 0x040fe20000000000 */
[----:B------:R-:W-:Y:S01]  /*24e0*/  SHF.L.U32 R0, R0, 0x17, RZ ;  /* 0x0000001700007819 */ /* 0x000fe200000006ff */
[----:B0-----:R-:W-:Y:S02]  /*24f0*/  FFMA R9, -R3, R8, 1 ;  /* 0x3f80000003097423 */ /* 0x001fe40000000108 */
[----:B------:R-:W-:Y:S02]  /*2500*/  FFMA R7, R4, 1.4426950216293334961, -R7 ;  /* 0x3fb8aa3b04077823 */ /* 0x000fe40000000807 */
[----:B------:R-:W-:Y:S02]  /*2510*/  FFMA R8, R8, R9, R8 ;  /* 0x0000000908087223 */ /* 0x000fe40000000008 */
[----:B------:R-:W-:-:S06]  /*2520*/  FFMA R7, R4, 1.925963033500011079e-08, R7 ;  /* 0x32a5706004077823 */ /* 0x000fcc0000000007 */
[----:B------:R-:W0:Y:S02]  /*2530*/  MUFU.EX2 R7, R7 ;  /* 0x0000000700077308 */ /* 0x000e240000000800 */
[----:B0-----:R-:W-:-:S06]  /*2540*/  FMUL R4, R0, R7 ;  /* 0x0000000700047220 */ /* 0x001fcc0000400000 */
[----:B------:R-:W0:Y:S01]  /*2550*/  FCHK P0, R4, R3 ;  /* 0x0000000304007302 */ /* 0x000e220000000000 */
[----:B------:R-:W-:-:S04]  /*2560*/  FFMA R0, R8, R4, RZ ;  /* 0x0000000408007223 */ /* 0x000fc800000000ff */
[----:B------:R-:W-:-:S04]  /*2570*/  FFMA R9, -R3, R0, R4 ;  /* 0x0000000003097223 */ /* 0x000fc80000000104 */
[----:B------:R-:W-:Y:S01]  /*2580*/  FFMA R8, R8, R9, R0 ;  /* 0x0000000908087223 */ /* 0x000fe20000000000 */
[----:B0-----:R-:W-:Y:S06]  /*2590*/  @!P0 BRA `(.L_x_20) ;  /* 0x0000000000108947 */ /* 0x001fec0003800000 */
[----:B------:R-:W-:Y:S02]  /*25a0*/  MOV R0, R4 ;  /* 0x0000000400007202 */ /* 0x000fe40000000f00 */
[----:B------:R-:W-:-:S07]  /*25b0*/  MOV R10, 0x25d0 ;  /* 0x000025d0000a7802 */ /* 0x000fce0000000f00 */
[----:B------:R-:W-:Y:S05]  /*25c0*/  CALL.REL.NOINC `($__internal_0_$__cuda_sm3x_div_rn_noftz_f32_slowpath) ;  /* 0x0000001400987944 */ /* 0x000fea0003c00000 */
[----:B------:R-:W-:-:S07]  /*25d0*/  IMAD.MOV.U32 R8, RZ, RZ, R0 ;  /* 0x000000ffff087224 */ /* 0x000fce00078e0000 */
.L_x_20:
[----:B------:R-:W-:Y:S05]  /*25e0*/  BSYNC.RECONVERGENT B2 ;  /* 0x0000000000027941 */ /* 0x000fea0003800200 */
.L_x_19:
[----:B------:R-:W-:Y:S01]  /*25f0*/  HFMA2 R7, -RZ, RZ, 3.7421875, 0 ;  /* 0x437c0000ff077431 */ /* 0x000fe200000001ff */
[----:B------:R-:W-:Y:S01]  /*2600*/  MOV R0, 0x3bbb989d ;  /* 0x3bbb989d00007802 */ /* 0x000fe20000000f00 */
[----:B------:R-:W-:Y:S01]  /*2610*/  FADD R5, R5, -UR8 ;  /* 0x8000000805057e21 */ /* 0x000fe20008000000 */
[----:B------:R-:W0:Y:S01]  /*2620*/  MUFU.RCP R12, R3 ;  /* 0x00000003000c7308 */ /* 0x000e220000001000 */
[----:B------:R-:W-:Y:S02]  /*2630*/  BSSY.RECONVERGENT B2, `(.L_x_21) ;  /* 0x0000014000027945 */ /* 0x000fe40003800200 */
[----:B------:R-:W-:-:S04]  /*2640*/  FFMA.SAT R0, R5, R0, 0.5 ;  /* 0x3f00000005007423 */ /* 0x000fc80000002000 */
[----:B------:R-:W-:-:S04]  /*2650*/  FFMA.RM R0, R0, R7, 12582913 ;  /* 0x4b40000100007423 */ /* 0x000fc80000004007 */
[C---:B------:R-:W-:Y:S01]  /*2660*/  FADD R4, R0.reuse, -12583039 ;  /* 0xcb40007f00047421 */ /* 0x040fe20000000000 */
[----:B------:R-:W-:-:S03]  /*2670*/  IMAD.SHL.U32 R0, R0, 0x800000, RZ ;  /* 0x0080000000007824 */ /* 0x000fc600078e00ff */
[----:B------:R-:W-:Y:S01]  /*2680*/  FFMA R4, R5, 1.4426950216293334961, -R4 ;  /* 0x3fb8aa3b05047823 */ /* 0x000fe20000000804 */
[----:B0-----:R-:W-:-:S03]  /*2690*/  FFMA R9, -R3, R12, 1 ;  /* 0x3f80000003097423 */ /* 0x001fc6000000010c */
[----:B------:R-:W-:Y:S01]  /*26a0*/  FFMA R4, R5, 1.925963033500011079e-08, R4 ;  /* 0x32a5706005047823 */ /* 0x000fe20000000004 */
[----:B------:R-:W-:-:S03]  /*26b0*/  FFMA R9, R12, R9, R12 ;  /* 0x000000090c097223 */ /* 0x000fc6000000000c */
        /* <DEDUP_REMOVED lines=10> */
[----:B------:R-:W-:-:S07]  /*2760*/  MOV R9, R0 ;  /* 0x0000000000097202 */ /* 0x000fce0000000f00 */
.L_x_22:
[----:B------:R-:W-:Y:S05]  /*2770*/  BSYNC.RECONVERGENT B2 ;  /* 0x0000000000027941 */ /* 0x000fea0003800200 */
.L_x_21:
[----:B------:R-:W-:Y:S02]  /*2780*/  HFMA2 R7, -RZ, RZ, 3.7421875, 0 ;  /* 0x437c0000ff077431 */ /* 0x000fe400000001ff */
[----:B------:R-:W-:Y:S02]  /*2790*/  IMAD.MOV.U32 R5, RZ, RZ, 0x3bbb989d ;  /* 0x3bbb989dff057424 */ /* 0x000fe400078e00ff */
[----:B------:R-:W-:Y:S01]  /*27a0*/  FADD R6, R6, -UR8 ;  /* 0x8000000806067e21 */ /* 0x000fe20008000000 */
[----:B------:R-:W0:Y:S01]  /*27b0*/  MUFU.RCP R10, R3 ;  /* 0x00000003000a7308 */ /* 0x000e220000001000 */
[----:B------:R-:W-:Y:S02]  /*27c0*/  BSSY.RECONVERGENT B2, `(.L_x_23) ;  /* 0x0000014000027945 */ /* 0x000fe40003800200 */
[----:B------:R-:W-:-:S04]  /*27d0*/  FFMA.SAT R0, R6, R5, 0.5 ;  /* 0x3f00000006007423 */ /* 0x000fc80000002005 */
[----:B------:R-:W-:-:S04]  /*27e0*/  FFMA.RM R0, R0, R7, 12582913 ;  /* 0x4b40000100007423 */ /* 0x000fc80000004007 */
[C---:B------:R-:W-:Y:S01]  /*27f0*/  FADD R5, R0.reuse, -12583039 ;  /* 0xcb40007f00057421 */ /* 0x040fe20000000000 */
[----:B------:R-:W-:-:S03]  /*2800*/  SHF.L.U32 R0, R0, 0x17, RZ ;  /* 0x0000001700007819 */ /* 0x000fc600000006ff */
[----:B------:R-:W-:Y:S01]  /*2810*/  FFMA R5, R6, 1.4426950216293334961, -R5 ;  /* 0x3fb8aa3b06057823 */ /* 0x000fe20000000805 */
[----:B0-----:R-:W-:-:S03]  /*2820*/  FFMA R7, -R3, R10, 1 ;  /* 0x3f80000003077423 */ /* 0x001fc6000000010a */
[----:B------:R-:W-:Y:S01]  /*2830*/  FFMA R5, R6, 1.925963033500011079e-08, R5 ;  /* 0x32a5706006057823 */ /* 0x000fe20000000005 */
[----:B------:R-:W-:-:S05]  /*2840*/  FFMA R10, R10, R7, R10 ;  /* 0x000000070a0a7223 */ /* 0x000fca000000000a */
[----:B------:R-:W0:Y:S02]  /*2850*/  MUFU.EX2 R5, R5 ;  /* 0x0000000500057308 */ /* 0x000e240000000800 */
[----:B0-----:R-:W-:-:S06]  /*2860*/  FMUL R4, R0, R5 ;  /* 0x0000000500047220 */ /* 0x001fcc0000400000 */
[----:B------:R-:W0:Y:S01]  /*2870*/  FCHK P0, R4, R3 ;  /* 0x0000000304007302 */ /* 0x000e220000000000 */
[----:B------:R-:W-:-:S04]  /*2880*/  FFMA R0, R10, R4, RZ ;  /* 0x000000040a007223 */ /* 0x000fc800000000ff */
[----:B------:R-:W-:-:S04]  /*2890*/  FFMA R7, -R3, R0, R4 ;  /* 0x0000000003077223 */ /* 0x000fc80000000104 */
[----:B------:R-:W-:Y:S01]  /*28a0*/  FFMA R10, R10, R7, R0 ;  /* 0x000000070a0a7223 */ /* 0x000fe20000000000 */
[----:B0-----:R-:W-:Y:S06]  /*28b0*/  @!P0 BRA `(.L_x_24) ;  /* 0x0000000000108947 */ /* 0x001fec0003800000 */
[----:B------:R-:W-:Y:S01]  /*28c0*/  IMAD.MOV.U32 R0, RZ, RZ, R4 ;  /* 0x000000ffff007224 */ /* 0x000fe200078e0004 */
[----:B------:R-:W-:-:S07]  /*28d0*/  MOV R10, 0x28f0 ;  /* 0x000028f0000a7802 */ /* 0x000fce0000000f00 */
[----:B------:R-:W-:Y:S05]  /*28e0*/  CALL.REL.NOINC `($__internal_0_$__cuda_sm3x_div_rn_noftz_f32_slowpath) ;  /* 0x0000001000d07944 */ /* 0x000fea0003c00000 */
[----:B------:R-:W-:-:S07]  /*28f0*/  MOV R10, R0 ;  /* 0x00000000000a7202 */ /* 0x000fce0000000f00 */
.L_x_24:
[----:B------:R-:W-:Y:S05]  /*2900*/  BSYNC.RECONVERGENT B2 ;  /* 0x0000000000027941 */ /* 0x000fea0003800200 */
.L_x_23:
[----:B------:R-:W-:Y:S01]  /*2910*/  IADD3 R0, P0, PT, R21, UR6, RZ ;  /* 0x0000000615007c10 */ /* 0x000fe2000ff1e0ff */
[----:B------:R-:W-:-:S03]  /*2920*/  IMAD.MOV.U32 R4, RZ, RZ, 0x4 ;  /* 0x00000004ff047424 */ /* 0x000fc600078e00ff */
[----:B------:R-:W-:Y:S02]  /*2930*/  IADD3.X R5, PT, PT, RZ, RZ, RZ, P0, !PT ;  /* 0x000000ffff057210 */ /* 0x000fe400007fe4ff */
[----:B------:R-:W-:-:S04]  /*2940*/  LEA R12, P0, R0, UR12, 0x2 ;  /* 0x0000000c000c7c11 */ /* 0x000fc8000f8010ff */
[----:B------:R-:W-:Y:S01]  /*2950*/  LEA.HI.X R13, R0, UR13, R5, 0x2, P0 ;  /* 0x0000000d000d7c11 */ /* 0x000fe200080f1405 */
[----:B------:R-:W-:-:S04]  /*2960*/  IMAD.WIDE.U32 R4, R25, R4, UR4 ;  /* 0x0000000419047e25 */ /* 0x000fc8000f8e0004 */
[----:B------:R0:W-:Y:S04]  /*2970*/  STG.E.128 desc[UR10][R12.64], R8 ;  /* 0x000000080c007986 */ /* 0x0001e8000c101d0a */
[----:B------:R-:W2:Y:S01]  /*2980*/  LDG.E.128 R4, desc[UR10][R4.64] ;  /* 0x0000000a04047981 */ /* 0x000ea2000c1e1d00 */
[----:B------:R-:W-:Y:S01]  /*2990*/  HFMA2 R0, -RZ, RZ, 0.96630859375, -0.0022525787353515625 ;  /* 0x3bbb989dff007431 */ /* 0x000fe200000001ff */
[----:B------:R-:W-:Y:S01]  /*29a0*/  MOV R15, 0x437c0000 ;  /* 0x437c0000000f7802 */ /* 0x000fe20000000f00 */
[----:B------:R-:W0:Y:S01]  /*29b0*/  MUFU.RCP R16, R3 ;  /* 0x0000000300107308 */ /* 0x000e220000001000 */
[----:B------:R-:W-:Y:S01]  /*29c0*/  BSSY.RECONVERGENT B2, `(.L_x_25) ;  /* 0x0000015000027945 */ /* 0x000fe20003800200 */
[----:B0-----:R-:W-:Y:S01]  /*29d0*/  FFMA R9, -R3, R16, 1 ;  /* 0x3f80000003097423 */ /* 0x001fe20000000110 */
[----:B--2---:R-:W-:-:S04]  /*29e0*/  FADD R7, R7, -UR8 ;  /* 0x8000000807077e21 */ /* 0x004fc80008000000 */
[----:B------:R-:W-:-:S04]  /*29f0*/  FFMA.SAT R0, R7, R0, 0.5 ;  /* 0x3f00000007007423 */ /* 0x000fc80000002000 */
[----:B------:R-:W-:-:S04]  /*2a00*/  FFMA.RM R0, R0, R15, 12582913 ;  /* 0x4b40000100007423 */ /* 0x000fc8000000400f */
[C---:B------:R-:W-:Y:S01]  /*2a10*/  FADD R14, R0.reuse, -12583039 ;  /* 0xcb40007f000e7421 */ /* 0x040fe20000000000 */
[----:B------:R-:W-:-:S03]  /*2a20*/  IMAD.SHL.U32 R0, R0, 0x800000, RZ ;  /* 0x0080000000007824 */ /* 0x000fc600078e00ff */
[----:B------:R-:W-:-:S04]  /*2a30*/  FFMA R14, R7, 1.4426950216293334961, -R14 ;  /* 0x3fb8aa3b070e7823 */ /* 0x000fc8000000080e */
[----:B------:R-:W-:-:S04]  /*2a40*/  FFMA R14, R7, 1.925963033500011079e-08, R14 ;  /* 0x32a57060070e7823 */ /* 0x000fc8000000000e */
[----:B------:R-:W0:Y:S02]  /*2a50*/  MUFU.EX2 R7, R14 ;  /* 0x0000000e00077308 */ /* 0x000e240000000800 */
[----:B0-----:R-:W-:Y:S01]  /*2a60*/  FMUL R8, R0, R7 ;  /* 0x0000000700087220 */ /* 0x001fe20000400000 */
[----:B------:R-:W-:-:S05]  /*2a70*/  FFMA R7, R16, R9, R16 ;  /* 0x0000000910077223 */ /* 0x000fca0000000010 */
        /* <DEDUP_REMOVED lines=9> */
.L_x_26:
[----:B------:R-:W-:Y:S05]  /*2b10*/  BSYNC.RECONVERGENT B2 ;  /* 0x0000000000027941 */ /* 0x000fea0003800200 */
.L_x_25:
        /* <DEDUP_REMOVED lines=24> */
.L_x_28:
[----:B------:R-:W-:Y:S05]  /*2ca0*/  BSYNC.RECONVERGENT B2 ;  /* 0x0000000000027941 */ /* 0x000fea0003800200 */
.L_x_27:
        /* <DEDUP_REMOVED lines=24> */
.L_x_30:
[----:B------:R-:W-:Y:S05]  /*2e30*/  BSYNC.RECONVERGENT B2 ;  /* 0x0000000000027941 */ /* 0x000fea0003800200 */
.L_x_29:
        /* <DEDUP_REMOVED lines=24> */
.L_x_32:
[----:B------:R-:W-:Y:S05]  /*2fc0*/  BSYNC.RECONVERGENT B2 ;  /* 0x0000000000027941 */ /* 0x000fea0003800200 */
.L_x_31:
[----:B------:R-:W-:Y:S01]  /*2fd0*/  IADD3 R0, P0, PT, R25, UR6, RZ ;  /* 0x0000000619007c10 */ /* 0x000fe2000ff1e0ff */
[----:B------:R-:W-:Y:S01]  /*2fe0*/  IMAD R25, R2, 0x8, R25 ;  /* 0x0000000802197824 */ /* 0x000fe200078e0219 */
[----:B------:R-:W-:Y:S02]  /*2ff0*/  IADD3 R20, PT, PT, R20, 0x2, RZ ;  /* 0x0000000214147810 */ /* 0x000fe40007ffe0ff */
[----:B------:R-:W-:Y:S01]  /*3000*/  IADD3 R24, PT, PT, R23, R24, R23 ;  /* 0x0000001817187210 */ /* 0x000fe20007ffe017 */
[----:B------:R-:W-:Y:S01]  /*3010*/  IMAD.X R9, RZ, RZ, RZ, P0 ;  /* 0x000000ffff097224 */ /* 0x000fe200000e06ff */
[----:B------:R-:W-:Y:S02]  /*3020*/  LEA R8, P0, R0, UR12, 0x2 ;  /* 0x0000000c00087c11 */ /* 0x000fe4000f8010ff */
[----:B------:R-:W-:Y:S02]  /*3030*/  LEA R21, R2, R21, 0x3 ;  /* 0x0000001502157211 */ /* 0x000fe400078e18ff */
[----:B------:R-:W-:-:S02]  /*3040*/  LEA.HI.X R9, R0, UR13, R9, 0x2, P0 ;  /* 0x0000000d00097c11 */ /* 0x000fc400080f1409 */
[----:B------:R-:W-:-:S03]  /*3050*/  ISETP.NE.AND P0, PT, R20, RZ, PT ;  /* 0x000000ff1400720c */ /* 0x000fc60003f05270 */
[----:B------:R1:W-:Y:S10]  /*3060*/  STG.E.128 desc[UR10][R8.64], R4 ;  /* 0x0000000408007986 */ /* 0x0003f4000c101d0a */
[----:B------:R-:W-:Y:S05]  /*3070*/  @P0 BRA `(.L_x_33) ;  /* 0xfffffff0008c0947 */ /* 0x000fea000383ffff */
.L_x_16:
[----:B------:R-:W-:-:S04]  /*3080*/  LOP3.LUT R19, R19, 0x1, RZ, 0xc0, !PT ;  /* 0x0000000113137812 */ /* 0x000fc800078ec0ff */
[----:B------:R-:W-:-:S13]  /*3090*/  ISETP.NE.U32.AND P0, PT, R19, 0x1, PT ;  /* 0x000000011300780c */ /* 0x000fda0003f05070 */
[----:B------:R-:W-:Y:S05]  /*30a0*/  @!P0 EXIT ;  /* 0x000000000000894d */ /* 0x000fea0003800000 */
[----:B-1----:R-:W-:Y:S01]  /*30b0*/  HFMA2 R5, -RZ, RZ, 0, 2.384185791015625e-07 ;  /* 0x00000004ff057431 */ /* 0x002fe200000001ff */
[----:B------:R-:W-:-:S05]  /*30c0*/  IADD3 R22, PT, PT, R22, R24, RZ ;  /* 0x0000001816167210 */ /* 0x000fca0007ffe0ff */
[----:B------:R-:W-:-:S06]  /*30d0*/  IMAD.WIDE.U32 R4, R22, R5, UR4 ;  /* 0x0000000416047e25 */ /* 0x000fcc000f8e0005 */
[----:B------:R-:W2:Y:S01]  /*30e0*/  LDG.E.128 R4, desc[UR10][R4.64] ;  /* 0x0000000a04047981 */ /* 0x000ea2000c1e1d00 */
[----:B------:R-:W-:Y:S01]  /*30f0*/  IMAD.MOV.U32 R0, RZ, RZ, 0x3bbb989d ;  /* 0x3bbb989dff007424 */ /* 0x000fe200078e00ff */
[----:B------:R-:W-:Y:S01]  /*3100*/  MOV R9, 0x437c0000 ;  /* 0x437c000000097802 */ /* 0x000fe20000000f00 */
[----:B------:R-:W0:Y:S01]  /*3110*/  MUFU.RCP R8, R3 ;  /* 0x0000000300087308 */ /* 0x000e220000001000 */
[----:B------:R-:W-:Y:S01]  /*3120*/  BSSY.RECONVERGENT B2, `(.L_x_34) ;  /* 0x0000015000027945 */ /* 0x000fe20003800200 */
[----:B--2---:R-:W-:-:S04]  /*3130*/  FADD R7, R7, -UR8 ;  /* 0x8000000807077e21 */ /* 0x004fc80008000000 */
[----:B------:R-:W-:-:S04]  /*3140*/  FFMA.SAT R0, R7, R0, 0.5 ;  /* 0x3f00000007007423 */ /* 0x000fc80000002000 */
[----:B------:R-:W-:-:S04]  /*3150*/  FFMA.RM R0, R0, R9, 12582913 ;  /* 0x4b40000100007423 */ /* 0x000fc80000004009 */
[C---:B------:R-:W-:Y:S01]  /*3160*/  FADD R2, R0.reuse, -12583039 ;  /* 0xcb40007f00027421 */ /* 0x040fe20000000000 */
[----:B------:R-:W-:-:S03]  /*3170*/  SHF.L.U32 R0, R0, 0x17, RZ ;  /* 0x0000001700007819 */ /* 0x000fc600000006ff */
[----:B------:R-:W-:-:S04]  /*3180*/  FFMA R2, R7, 1.4426950216293334961, -R2 ;  /* 0x3fb8aa3b07027823 */ /* 0x000fc80000000802 */
[----:B------:R-:W-:Y:S01]  /*3190*/  FFMA R2, R7, 1.925963033500011079e-08, R2 ;  /* 0x32a5706007027823 */ /* 0x000fe20000000002 */
[----:B0-----:R-:W-:-:S03]  /*31a0*/  FFMA R7, -R3, R8, 1 ;  /* 0x3f80000003077423 */ /* 0x001fc60000000108 */
[----:B------:R-:W0:Y:S01]  /*31b0*/  MUFU.EX2 R9, R2 ;  /* 0x0000000200097308 */ /* 0x000e220000000800 */
[----:B------:R-:W-:Y:S01]  /*31c0*/  FFMA R7, R8, R7, R8 ;  /* 0x0000000708077223 */ /* 0x000fe20000000008 */
        /* <DEDUP_REMOVED lines=10> */
.L_x_35:
[----:B------:R-:W-:Y:S05]  /*3270*/  BSYNC.RECONVERGENT B2 ;  /* 0x0000000000027941 */ /* 0x000fea0003800200 */
.L_x_34:
        /* <DEDUP_REMOVED lines=24> */
.L_x_37:
[----:B------:R-:W-:Y:S05]  /*3400*/  BSYNC.RECONVERGENT B2 ;  /* 0x0000000000027941 */ /* 0x000fea0003800200 */
.L_x_36:
        /* <DEDUP_REMOVED lines=24> */
.L_x_39:
[----:B------:R-:W-:Y:S05]  /*3590*/  BSYNC.RECONVERGENT B2 ;  /* 0x0000000000027941 */ /* 0x000fea0003800200 */
.L_x_38:
        /* <DEDUP_REMOVED lines=24> */
.L_x_41:
[----:B------:R-:W-:Y:S05]  /*3720*/  BSYNC.RECONVERGENT B2 ;  /* 0x0000000000027941 */ /* 0x000fea0003800200 */
.L_x_40:
[----:B------:R-:W0:Y:S01]  /*3730*/  LDCU.64 UR4, c[0x0][0x388] ;  /* 0x00007100ff0477ac */ /* 0x000e220008000a00 */
[----:B------:R-:W-:-:S04]  /*3740*/  IADD3 R22, P0, PT, R22, UR6, RZ ;  /* 0x0000000616167c10 */ /* 0x000fc8000ff1e0ff */
[----:B------:R-:W-:Y:S02]  /*3750*/  IADD3.X R3, PT, PT, RZ, RZ, RZ, P0, !PT ;  /* 0x000000ffff037210 */ /* 0x000fe400007fe4ff */
[----:B0-----:R-:W-:-:S04]  /*3760*/  LEA R2, P0, R22, UR4, 0x2 ;  /* 0x0000000416027c11 */ /* 0x001fc8000f8010ff */
[----:B------:R-:W-:-:S05]  /*3770*/  LEA.HI.X R3, R22, UR5, R3, 0x2, P0 ;  /* 0x0000000516037c11 */ /* 0x000fca00080f1403 */
[----:B------:R-:W-:Y:S01]  /*3780*/  STG.E.128 desc[UR10][R2.64], R4 ;  /* 0x0000000402007986 */ /* 0x000fe2000c101d0a */
[----:B------:R-:W-:Y:S05]  /*3790*/  EXIT ;  /* 0x000000000000794d */ /* 0x000fea0003800000 */
.L_x_9:
[----:B------:R-:W-:Y:S02]  /*37a0*/  HFMA2 R13, -RZ, RZ, 0, 9.5367431640625e-07 ;  /* 0x00000010ff0d7431 */ /* 0x000fe400000001ff */
[----:B-1----:R-:W-:Y:S01]  /*37b0*/  IMAD.MOV.U32 R11, RZ, RZ, R4 ;  /* 0x000000ffff0b7224 */ /* 0x002fe200078e0004 */
[----:B------:R-:W-:Y:S01]  /*37c0*/  MOV R14, 0x1f ;  /* 0x0000001f000e7802 */ /* 0x000fe20000000f00 */
[----:B------:R-:W-:-:S07]  /*37d0*/  IMAD.MOV.U32 R10, RZ, RZ, -0x1 ;  /* 0xffffffffff0a7424 */ /* 0x000fce00078e00ff */
[----:B0-----:R-:W-:Y:S05]  /*37e0*/  WARPSYNC.COLLECTIVE R10, `(.L_x_42) ;  /* 0x000000000a087348 */ /* 0x001fea0003c00000 */
[----:B------:R1:W2:Y:S02]  /*37f0*/  SHFL.DOWN P0, R9, R11, R13, R14 ;  /* 0x0800000d0b097389 */ /* 0x0002a4000000000e */
[----:B012---:R-:W-:Y:S05]  /*3800*/  ENDCOLLECTIVE ;  /* 0x000000000000791b */ /* 0x007fea0003800000 */
.L_x_42:
[----:B------:R-:W-:Y:S01]  /*3810*/  IMAD.MOV.U32 R13, RZ, RZ, 0x8 ;  /* 0x00000008ff0d7424 */ /* 0x000fe200078e00ff */
[----:B------:R-:W-:-:S04]  /*3820*/  MOV R3, R9 ;  /* 0x0000000900037202 */ /* 0x000fc80000000f00 */
[----:B------:R-:W-:-:S04]  /*3830*/  FMNMX R3, R3, R4, !PT ;  /* 0x0000000403037209 */ /* 0x000fc80007800000 */
[----:B------:R-:W-:-:S07]  /*3840*/  MOV R11, R3 ;  /* 0x00000003000b7202 */ /* 0x000fce0000000f00 */
[----:B------:R-:W-:Y:S05]  /*3850*/  WARPSYNC.COLLECTIVE R10, `(.L_x_43) ;  /* 0x000000000a087348 */ /* 0x000fea0003c00000 */
[----:B------:R0:W1:Y:S02]  /*3860*/  SHFL.DOWN P0, R9, R11, R13, R14 ;  /* 0x0800000d0b097389 */ /* 0x000064000000000e */
[----:B01----:R-:W-:Y:S05]  /*3870*/  ENDCOLLECTIVE ;  /* 0x000000000000791b */ /* 0x003fea0003800000 */
.L_x_43:
[----:B------:R-:W-:Y:S01]  /*3880*/  IMAD.MOV.U32 R13, RZ, RZ, 0x4 ;  /* 0x00000004ff0d7424 */ /* 0x000fe200078e00ff */
[----:B------:R-:W-:-:S04]  /*3890*/  MOV R6, R9 ;  /* 0x0000000900067202 */ /* 0x000fc80000000f00 */
[----:B------:R-:W-:-:S04]  /*38a0*/  FMNMX R6, R3, R6, !PT ;  /* 0x0000000603067209 */ /* 0x000fc80007800000 */
[----:B------:R-:W-:-:S07]  /*38b0*/  MOV R11, R6 ;  /* 0x00000006000b7202 */ /* 0x000fce0000000f00 */
[----:B------:R-:W-:Y:S05]  /*38c0*/  WARPSYNC.COLLECTIVE R10, `(.L_x_44) ;  /* 0x000000000a087348 */ /* 0x000fea0003c00000 */
[----:B------:R0:W1:Y:S02]  /*38d0*/  SHFL.DOWN P0, R9, R11, R13, R14 ;  /* 0x0800000d0b097389 */ /* 0x000064000000000e */
[----:B01----:R-:W-:Y:S05]  /*38e0*/  ENDCOLLECTIVE ;  /* 0x000000000000791b */ /* 0x003fea0003800000 */
.L_x_44:
[----:B------:R-:W-:Y:S01]  /*38f0*/  IMAD.MOV.U32 R13, RZ, RZ, 0x2 ;  /* 0x00000002ff0d7424 */ /* 0x000fe200078e00ff */
[----:B------:R-:W-:-:S04]  /*3900*/  MOV R5, R9 ;  /* 0x0000000900057202 */ /* 0x000fc80000000f00 */
[----:B------:R-:W-:-:S04]  /*3910*/  FMNMX R5, R6, R5, !PT ;  /* 0x0000000506057209 */ /* 0x000fc80007800000 */
[----:B------:R-:W-:-:S07]  /*3920*/  MOV R11, R5 ;  /* 0x00000005000b7202 */ /* 0x000fce0000000f00 */
[----:B------:R-:W-:Y:S05]  /*3930*/  WARPSYNC.COLLECTIVE R10, `(.L_x_45) ;  /* 0x000000000a087348 */ /* 0x000fea0003c00000 */
[----:B------:R0:W1:Y:S02]  /*3940*/  SHFL.DOWN P0, R9, R11, R13, R14 ;  /* 0x0800000d0b097389 */ /* 0x000064000000000e */
[----:B01----:R-:W-:Y:S05]  /*3950*/  ENDCOLLECTIVE ;  /* 0x000000000000791b */ /* 0x003fea0003800000 */
.L_x_45:
[----:B------:R-:W-:Y:S01]  /*3960*/  IMAD.MOV.U32 R13, RZ, RZ, 0x1 ;  /* 0x00000001ff0d7424 */ /* 0x000fe200078e00ff */
[----:B------:R-:W-:-:S04]  /*3970*/  MOV R8, R9 ;  /* 0x0000000900087202 */ /* 0x000fc80000000f00 */
[----:B------:R-:W-:-:S04]  /*3980*/  FMNMX R8, R5, R8, !PT ;  /* 0x0000000805087209 */ /* 0x000fc80007800000 */
[----:B------:R-:W-:-:S07]  /*3990*/  MOV R11, R8 ;  /* 0x00000008000b7202 */ /* 0x000fce0000000f00 */
[----:B------:R-:W-:Y:S05]  /*39a0*/  WARPSYNC.COLLECTIVE R10, `(.L_x_46) ;  /* 0x000000000a087348 */ /* 0x000fea0003c00000 */
[----:B------:R0:W1:Y:S02]  /*39b0*/  SHFL.DOWN P0, R9, R11, R13, R14 ;  /* 0x0800000d0b097389 */ /* 0x000064000000000e */
[----:B01----:R-:W-:Y:S05]  /*39c0*/  ENDCOLLECTIVE ;  /* 0x000000000000791b */ /* 0x003fea0003800000 */
.L_x_46:
[----:B------:R-:W-:Y:S01]  /*39d0*/  MOV R7, R9 ;  /* 0x0000000900077202 */ /* 0x000fe20000000f00 */
[----:B------:R-:W-:Y:S06]  /*39e0*/  BRA `(.L_x_47) ;  /* 0xffffffd800547947 */ /* 0x000fec000383ffff */
.L_x_15:
[----:B------:R-:W-:Y:S01]  /*39f0*/  HFMA2 R14, -RZ, RZ, 0, 1.847743988037109375e-06 ;  /* 0x0000001fff0e7431 */ /* 0x000fe200000001ff */
[----:B-1----:R-:W-:Y:S01]  /*3a00*/  MOV R11, R0 ;  /* 0x00000000000b7202 */ /* 0x002fe20000000f00 */
[----:B------:R-:W-:Y:S01]  /*3a10*/  IMAD.MOV.U32 R13, RZ, RZ, 0x10 ;  /* 0x00000010ff0d7424 */ /* 0x000fe200078e00ff */
[----:B------:R-:W-:-:S07]  /*3a20*/  MOV R10, 0xffffffff ;  /* 0xffffffff000a7802 */ /* 0x000fce0000000f00 */
[----:B0-----:R-:W-:Y:S05]  /*3a30*/  WARPSYNC.COLLECTIVE R10, `(.L_x_48) ;  /* 0x000000000a087348 */ /* 0x001fea0003c00000 */
[----:B0-----:R0:W1:Y:S02]  /*3a40*/  SHFL.DOWN P0, R9, R11, R13, R14 ;  /* 0x0800000d0b097389 */ /* 0x001064000000000e */
[----:B01----:R-:W-:Y:S05]  /*3a50*/  ENDCOLLECTIVE ;  /* 0x000000000000791b */ /* 0x003fea0003800000 */
.L_x_48:
[----:B------:R-:W-:Y:S02]  /*3a60*/  HFMA2 R13, -RZ, RZ, 0, 4.76837158203125e-07 ;  /* 0x00000008ff0d7431 */ /* 0x000fe400000001ff */
[----:B------:R-:W-:-:S04]  /*3a70*/  IMAD.MOV.U32 R5, RZ, RZ, R9 ;  /* 0x000000ffff057224 */ /* 0x000fc800078e0009 */
[----:B------:R-:W-:-:S05]  /*3a80*/  FADD R5, R0, R5 ;  /* 0x0000000500057221 */ /* 0x000fca0000000000 */
[----:B------:R-:W-:-:S07]  /*3a90*/  MOV R11, R5 ;  /* 0x00000005000b7202 */ /* 0x000fce0000000f00 */
[----:B------:R-:W-:Y:S05]  /*3aa0*/  WARPSYNC.COLLECTIVE R10, `(.L_x_49) ;  /* 0x000000000a087348 */ /* 0x000fea0003c00000 */
[----:B------:R0:W1:Y:S02]  /*3ab0*/  SHFL.DOWN P0, R9, R11, R13, R14 ;  /* 0x0800000d0b097389 */ /* 0x000064000000000e */
[----:B01----:R-:W-:Y:S05]  /*3ac0*/  ENDCOLLECTIVE ;  /* 0x000000000000791b */ /* 0x003fea0003800000 */
.L_x_49:
[----:B------:R-:W-:Y:S02]  /*3ad0*/  HFMA2 R13, -RZ, RZ, 0, 2.384185791015625e-07 ;  /* 0x00000004ff0d7431 */ /* 0x000fe400000001ff */
[----:B------:R-:W-:-:S04]  /*3ae0*/  IMAD.MOV.U32 R4, RZ, RZ, R9 ;  /* 0x000000ffff047224 */ /* 0x000fc800078e0009 */
[----:B------:R-:W-:-:S05]  /*3af0*/  FADD R4, R5, R4 ;  /* 0x0000000405047221 */ /* 0x000fca0000000000 */
[----:B------:R-:W-:-:S07]  /*3b00*/  MOV R11, R4 ;  /* 0x00000004000b7202 */ /* 0x000fce0000000f00 */
[----:B------:R-:W-:Y:S05]  /*3b10*/  WARPSYNC.COLLECTIVE R10, `(.L_x_50) ;  /* 0x000000000a087348 */ /* 0x000fea0003c00000 */
[----:B------:R0:W1:Y:S02]  /*3b20*/  SHFL.DOWN P0, R9, R11, R13, R14 ;  /* 0x0800000d0b097389 */ /* 0x000064000000000e */
[----:B01----:R-:W-:Y:S05]  /*3b30*/  ENDCOLLECTIVE ;  /* 0x000000000000791b */ /* 0x003fea0003800000 */
.L_x_50:
[----:B------:R-:W-:Y:S02]  /*3b40*/  HFMA2 R13, -RZ, RZ, 0, 1.1920928955078125e-07 ;  /* 0x00000002ff0d7431 */ /* 0x000fe400000001ff */
[----:B------:R-:W-:-:S04]  /*3b50*/  IMAD.MOV.U32 R7, RZ, RZ, R9 ;  /* 0x000000ffff077224 */ /* 0x000fc800078e0009 */
[----:B------:R-:W-:-:S05]  /*3b60*/  FADD R7, R4, R7 ;  /* 0x0000000704077221 */ /* 0x000fca0000000000 */
[----:B------:R-:W-:-:S07]  /*3b70*/  MOV R11, R7 ;  /* 0x00000007000b7202 */ /* 0x000fce0000000f00 */
[----:B------:R-:W-:Y:S05]  /*3b80*/  WARPSYNC.COLLECTIVE R10, `(.L_x_51) ;  /* 0x000000000a087348 */ /* 0x000fea0003c00000 */
[----:B------:R0:W1:Y:S02]  /*3b90*/  SHFL.DOWN P0, R9, R11, R13, R14 ;  /* 0x0800000d0b097389 */ /* 0x000064000000000e */
[----:B01----:R-:W-:Y:S05]  /*3ba0*/  ENDCOLLECTIVE ;  /* 0x000000000000791b */ /* 0x003fea0003800000 */
.L_x_51:
[----:B------:R-:W-:Y:S02]  /*3bb0*/  HFMA2 R13, -RZ, RZ, 0, 5.9604644775390625e-08 ;  /* 0x00000001ff0d7431 */ /* 0x000fe400000001ff */
[----:B------:R-:W-:-:S04]  /*3bc0*/  IMAD.MOV.U32 R6, RZ, RZ, R9 ;  /* 0x000000ffff067224 */ /* 0x000fc800078e0009 */
[----:B------:R-:W-:-:S05]  /*3bd0*/  FADD R6, R7, R6 ;  /* 0x0000000607067221 */ /* 0x000fca0000000000 */
[----:B------:R-:W-:-:S07]  /*3be0*/  MOV R11, R6 ;  /* 0x00000006000b7202 */ /* 0x000fce0000000f00 */
[----:B------:R-:W-:Y:S05]  /*3bf0*/  WARPSYNC.COLLECTIVE R10, `(.L_x_52) ;  /* 0x000000000a087348 */ /* 0x000fea0003c00000 */
[----:B------:R0:W1:Y:S02]  /*3c00*/  SHFL.DOWN P0, R9, R11, R13, R14 ;  /* 0x0800000d0b097389 */ /* 0x000064000000000e */
[----:B01----:R-:W-:Y:S05]  /*3c10*/  ENDCOLLECTIVE ;  /* 0x000000000000791b */ /* 0x003fea0003800000 */
.L_x_52:
[----:B------:R-:W-:Y:S05]  /*3c20*/  BRA `(.L_x_53) ;  /* 0xffffffe400107947 */ /* 0x000fea000383ffff */
        .weak           $__internal_0_$__cuda_sm3x_div_rn_noftz_f32_slowpath
        .type           $__internal_0_$__cuda_sm3x_div_rn_noftz_f32_slowpath,@function
        .size           $__internal_0_$__cuda_sm3x_div_rn_noftz_f32_slowpath,(.L_x_66 - $__internal_0_$__cuda_sm3x_div_rn_noftz_f32_slowpath)
$__internal_0_$__cuda_sm3x_div_rn_noftz_f32_slowpath:
[----:B------:R-:W-:Y:S01]  /*3c30*/  SHF.R.U32.HI R12, RZ, 0x17, R3 ;  /* 0x00000017ff0c7819 */ /* 0x000fe20000011603 */
[----:B------:R-:W-:Y:S01]  /*3c40*/  BSSY.RECONVERGENT B0, `(.L_x_54) ;  /* 0x0000063000007945 */ /* 0x000fe20003800200 */
[----:B------:R-:W-:Y:S02]  /*3c50*/  SHF.R.U32.HI R17, RZ, 0x17, R0 ;  /* 0x00000017ff117819 */ /* 0x000fe40000011600 */
[----:B------:R-:W-:Y:S02]  /*3c60*/  LOP3.LUT R12, R12, 0xff, RZ, 0xc0, !PT ;  /* 0x000000ff0c0c7812 */ /* 0x000fe400078ec0ff */
[----:B------:R-:W-:Y:S02]  /*3c70*/  LOP3.LUT R17, R17, 0xff, RZ, 0xc0, !PT ;  /* 0x000000ff11117812 */ /* 0x000fe400078ec0ff */
[----:B------:R-:W-:Y:S01]  /*3c80*/  MOV R15, R3 ;  /* 0x00000003000f7202 */ /* 0x000fe20000000f00 */
[----:B------:R-:W-:Y:S01]  /*3c90*/  VIADD R13, R12, 0xffffffff ;  /* 0xffffffff0c0d7836 */ /* 0x000fe20000000000 */
[----:B------:R-:W-:-:S04]  /*3ca0*/  IADD3 R14, PT, PT, R17, -0x1, RZ ;  /* 0xffffffff110e7810 */ /* 0x000fc80007ffe0ff */
[----:B------:R-:W-:-:S04]  /*3cb0*/  ISETP.GT.U32.AND P0, PT, R13, 0xfd, PT ;  /* 0x000000fd0d00780c */ /* 0x000fc80003f04070 */
[----:B------:R-:W-:-:S13]  /*3cc0*/  ISETP.GT.U32.OR P0, PT, R14, 0xfd, P0 ;  /* 0x000000fd0e00780c */ /* 0x000fda0000704470 */
[----:B------:R-:W-:Y:S01]  /*3cd0*/  @!P0 IMAD.MOV.U32 R18, RZ, RZ, RZ ;  /* 0x000000ffff128224 */ /* 0x000fe200078e00ff */
[----:B------:R-:W-:Y:S06]  /*3ce0*/  @!P0 BRA `(.L_x_55) ;  /* 0x00000000005c8947 */ /* 0x000fec0003800000 */
[----:B------:R-:W-:Y:S02]  /*3cf0*/  FSETP.GTU.FTZ.AND P0, PT, |R0|, +INF , PT ;  /* 0x7f8000000000780b */ /* 0x000fe40003f1c200 */
[----:B------:R-:W-:-:S04]  /*3d00*/  FSETP.GTU.FTZ.AND P1, PT, |R3|, +INF , PT ;  /* 0x7f8000000300780b */ /* 0x000fc80003f3c200 */
[----:B------:R-:W-:-:S13]  /*3d10*/  PLOP3.LUT P0, PT, P0, P1, PT, 0xf8, 0x8f ;  /* 0x00000000008f781c */ /* 0x000fda0000703f70 */
[----:B------:R-:W-:Y:S05]  /*3d20*/  @P0 BRA `(.L_x_56) ;  /* 0x00000004004c0947 */ /* 0x000fea0003800000 */
[----:B------:R-:W-:-:S13]  /*3d30*/  LOP3.LUT P0, RZ, R15, 0x7fffffff, R0, 0xc8, !PT ;  /* 0x7fffffff0fff7812 */ /* 0x000fda000780c800 */
[----:B------:R-:W-:Y:S05]  /*3d40*/  @!P0 BRA `(.L_x_57) ;  /* 0x00000004003c8947 */ /* 0x000fea0003800000 */
[C---:B------:R-:W-:Y:S02]  /*3d50*/  FSETP.NEU.FTZ.AND P0, PT, |R0|.reuse, +INF , PT ;  /* 0x7f8000000000780b */ /* 0x040fe40003f1d200 */
[----:B------:R-:W-:Y:S02]  /*3d60*/  FSETP.NEU.FTZ.AND P2, PT, |R3|, +INF , PT ;  /* 0x7f8000000300780b */ /* 0x000fe40003f5d200 */
[----:B------:R-:W-:-:S11]  /*3d70*/  FSETP.NEU.FTZ.AND P1, PT, |R0|, +INF , PT ;  /* 0x7f8000000000780b */ /* 0x000fd60003f3d200 */
[----:B------:R-:W-:Y:S05]  /*3d80*/  @!P2 BRA !P0, `(.L_x_57) ;  /* 0x00000004002ca947 */ /* 0x000fea0004000000 */
[----:B------:R-:W-:-:S04]  /*3d90*/  LOP3.LUT P0, RZ, R0, 0x7fffffff, RZ, 0xc0, !PT ;  /* 0x7fffffff00ff7812 */ /* 0x000fc8000780c0ff */
[----:B------:R-:W-:-:S13]  /*3da0*/  PLOP3.LUT P0, PT, P2, P0, PT, 0x2f, 0xf2 ;  /* 0x0000000000f2781c */ /* 0x000fda0001700577 */
[----:B------:R-:W-:Y:S05]  /*3db0*/  @P0 BRA `(.L_x_58) ;  /* 0x0000000400180947 */ /* 0x000fea0003800000 */
[----:B------:R-:W-:-:S04]  /*3dc0*/  LOP3.LUT P0, RZ, R15, 0x7fffffff, RZ, 0xc0, !PT ;  /* 0x7fffffff0fff7812 */ /* 0x000fc8000780c0ff */
[----:B------:R-:W-:-:S13]  /*3dd0*/  PLOP3.LUT P0, PT, P1, P0, PT, 0x2f, 0xf2 ;  /* 0x0000000000f2781c */ /* 0x000fda0000f00577 */
[----:B------:R-:W-:Y:S05]  /*3de0*/  @P0 BRA `(.L_x_59) ;  /* 0x0000000400000947 */ /* 0x000fea0003800000 */
[----:B------:R-:W-:Y:S02]  /*3df0*/  ISETP.GE.AND P0, PT, R14, RZ, PT ;  /* 0x000000ff0e00720c */ /* 0x000fe40003f06270 */
[----:B------:R-:W-:-:S11]  /*3e00*/  ISETP.GE.AND P1, PT, R13, RZ, PT ;  /* 0x000000ff0d00720c */ /* 0x000fd60003f26270 */
[----:B------:R-:W-:Y:S01]  /*3e10*/  @P0 MOV R18, RZ ;  /* 0x000000ff00120202 */ /* 0x000fe20000000f00 */
[----:B------:R-:W-:Y:S01]  /*3e20*/  @!P0 FFMA R0, R0, 1.84467440737095516160e+19, RZ ;  /* 0x5f80000000008823 */ /* 0x000fe200000000ff */
[----:B------:R-:W-:Y:S01]  /*3e30*/  @!P0 MOV R18, 0xffffffc0 ;  /* 0xffffffc000128802 */ /* 0x000fe20000000f00 */
[----:B------:R-:W-:-:S04]  /*3e40*/  @!P1 FFMA R15, R3, 1.84467440737095516160e+19, RZ ;  /* 0x5f800000030f9823 */ /* 0x000fc800000000ff */
[----:B------:R-:W-:-:S07]  /*3e50*/  @!P1 VIADD R18, R18, 0x40 ;  /* 0x0000004012129836 */ /* 0x000fce0000000000 */
.L_x_55:
[----:B------:R-:W-:Y:S01]  /*3e60*/  LEA R26, R12, 0xc0800000, 0x17 ;  /* 0xc08000000c1a7811 */ /* 0x000fe200078eb8ff */
[----:B------:R-:W-:Y:S01]  /*3e70*/  BSSY.RECONVERGENT B1, `(.L_x_60) ;  /* 0x0000036000017945 */ /* 0x000fe20003800200 */
[----:B------:R-:W-:Y:S02]  /*3e80*/  IADD3 R17, PT, PT, R17, -0x7f, RZ ;  /* 0xffffff8111117810 */ /* 0x000fe40007ffe0ff */
[----:B------:R-:W-:-:S03]  /*3e90*/  IADD3 R26, PT, PT, -R26, R15, RZ ;  /* 0x0000000f1a1a7210 */ /* 0x000fc60007ffe1ff */
[C---:B------:R-:W-:Y:S01]  /*3ea0*/  IMAD R0, R17.reuse, -0x800000, R0 ;  /* 0xff80000011007824 */ /* 0x040fe200078e0200 */
[----:B------:R-:W0:Y:S01]  /*3eb0*/  MUFU.RCP R14, R26 ;  /* 0x0000001a000e7308 */ /* 0x000e220000001000 */
[----:B------:R-:W-:Y:S01]  /*3ec0*/  FADD.FTZ R15, -R26, -RZ ;  /* 0x800000ff1a0f7221 */ /* 0x000fe20000010100 */
[----:B------:R-:W-:-:S05]  /*3ed0*/  IADD3 R17, PT, PT, R17, 0x7f, -R12 ;  /* 0x0000007f11117810 */ /* 0x000fca0007ffe80c */
[----:B------:R-:W-:Y:S02]  /*3ee0*/  IMAD.IADD R17, R17, 0x1, R18 ;  /* 0x0000000111117824 */ /* 0x000fe400078e0212 */
[----:B0-----:R-:W-:-:S04]  /*3ef0*/  FFMA R13, R14, R15, 1 ;  /* 0x3f8000000e0d7423 */ /* 0x001fc8000000000f */
[----:B------:R-:W-:-:S04]  /*3f00*/  FFMA R13, R14, R13, R14 ;  /* 0x0000000d0e0d7223 */ /* 0x000fc8000000000e */
[----:B------:R-:W-:-:S04]  /*3f10*/  FFMA R14, R0, R13, RZ ;  /* 0x0000000d000e7223 */ /* 0x000fc800000000ff */
[----:B------:R-:W-:-:S04]  /*3f20*/  FFMA R16, R15, R14, R0 ;  /* 0x0000000e0f107223 */ /* 0x000fc80000000000 */
[----:B------:R-:W-:-:S04]  /*3f30*/  FFMA R16, R13, R16, R14 ;  /* 0x000000100d107223 */ /* 0x000fc8000000000e */
[----:B------:R-:W-:-:S04]  /*3f40*/  FFMA R15, R15, R16, R0 ;  /* 0x000000100f0f7223 */ /* 0x000fc80000000000 */
[----:B------:R-:W-:-:S05]  /*3f50*/  FFMA R0, R13, R15, R16 ;  /* 0x0000000f0d007223 */ /* 0x000fca0000000010 */
[----:B------:R-:W-:-:S04]  /*3f60*/  SHF.R.U32.HI R12, RZ, 0x17, R0 ;  /* 0x00000017ff0c7819 */ /* 0x000fc80000011600 */
[----:B------:R-:W-:-:S04]  /*3f70*/  LOP3.LUT R12, R12, 0xff, RZ, 0xc0, !PT ;  /* 0x000000ff0c0c7812 */ /* 0x000fc800078ec0ff */
[----:B------:R-:W-:-:S04]  /*3f80*/  IADD3 R12, PT, PT, R12, R17, RZ ;  /* 0x000000110c0c7210 */ /* 0x000fc80007ffe0ff */
[----:B------:R-:W-:-:S04]  /*3f90*/  IADD3 R14, PT, PT, R12, -0x1, RZ ;  /* 0xffffffff0c0e7810 */ /* 0x000fc80007ffe0ff */
[----:B------:R-:W-:-:S13]  /*3fa0*/  ISETP.GE.U32.AND P0, PT, R14, 0xfe, PT ;  /* 0x000000fe0e00780c */ /* 0x000fda0003f06070 */
[----:B------:R-:W-:Y:S05]  /*3fb0*/  @!P0 BRA `(.L_x_61) ;  /* 0x0000000000808947 */ /* 0x000fea0003800000 */
[----:B------:R-:W-:-:S13]  /*3fc0*/  ISETP.GT.AND P0, PT, R12, 0xfe, PT ;  /* 0x000000fe0c00780c */ /* 0x000fda0003f04270 */
[----:B------:R-:W-:Y:S05]  /*3fd0*/  @P0 BRA `(.L_x_62) ;  /* 0x00000000006c0947 */ /* 0x000fea0003800000 */
[----:B------:R-:W-:-:S13]  /*3fe0*/  ISETP.GE.AND P0, PT, R12, 0x1, PT ;  /* 0x000000010c00780c */ /* 0x000fda0003f06270 */
[----:B------:R-:W-:Y:S05]  /*3ff0*/  @P0 BRA `(.L_x_63) ;  /* 0x0000000000740947 */ /* 0x000fea0003800000 */
[----:B------:R-:W-:Y:S02]  /*4000*/  ISETP.GE.AND P0, PT, R12, -0x18, PT ;  /* 0xffffffe80c00780c */ /* 0x000fe40003f06270 */
[----:B------:R-:W-:-:S11]  /*4010*/  LOP3.LUT R0, R0, 0x80000000, RZ, 0xc0, !PT ;  /* 0x8000000000007812 */ /* 0x000fd600078ec0ff */
[----:B------:R-:W-:Y:S05]  /*4020*/  @!P0 BRA `(.L_x_63) ;  /* 0x0000000000688947 */ /* 0x000fea0003800000 */
[CCC-:B------:R-:W-:Y:S01]  /*4030*/  FFMA.RZ R14, R13.reuse, R15.reuse, R16.reuse ;  /* 0x0000000f0d0e7223 */ /* 0x1c0fe2000000c010 */
[CCC-:B------:R-:W-:Y:S01]  /*4040*/  FFMA.RP R17, R13.reuse, R15.reuse, R16.reuse ;  /* 0x0000000f0d117223 */ /* 0x1c0fe20000008010 */
[----:B------:R-:W-:Y:S01]  /*4050*/  FFMA.RM R16, R13, R15, R16 ;  /* 0x0000000f0d107223 */ /* 0x000fe20000004010 */
[C---:B------:R-:W-:Y:S01]  /*4060*/  VIADD R13, R12.reuse, 0x20 ;  /* 0x000000200c0d7836 */ /* 0x040fe20000000000 */
[----:B------:R-:W-:Y:S02]  /*4070*/  ISETP.NE.AND P2, PT, R12, RZ, PT ;  /* 0x000000ff0c00720c */ /* 0x000fe40003f45270 */
[----:B------:R-:W-:Y:S02]  /*4080*/  LOP3.LUT R14, R14, 0x7fffff, RZ, 0xc0, !PT ;  /* 0x007fffff0e0e7812 */ /* 0x000fe400078ec0ff */
[----:B------:R-:W-:Y:S02]  /*4090*/  ISETP.NE.AND P1, PT, R12, RZ, PT ;  /* 0x000000ff0c00720c */ /* 0x000fe40003f25270 */
[----:B------:R-:W-:-:S02]  /*40a0*/  LOP3.LUT R14, R14, 0x800000, RZ, 0xfc, !PT ;  /* 0x008000000e0e7812 */ /* 0x000fc400078efcff */
[----:B------:R-:W-:Y:S02]  /*40b0*/  IADD3 R12, PT, PT, -R12, RZ, RZ ;  /* 0x000000ff0c0c7210 */ /* 0x000fe40007ffe1ff */
[----:B------:R-:W-:Y:S02]  /*40c0*/  SHF.L.U32 R13, R14, R13, RZ ;  /* 0x0000000d0e0d7219 */ /* 0x000fe400000006ff */
[----:B------:R-:W-:Y:S02]  /*40d0*/  FSETP.NEU.FTZ.AND P0, PT, R17, R16, PT ;  /* 0x000000101100720b */ /* 0x000fe40003f1d000 */
[----:B------:R-:W-:Y:S02]  /*40e0*/  SEL R15, R12, RZ, P2 ;  /* 0x000000ff0c0f7207 */ /* 0x000fe40001000000 */
[----:B------:R-:W-:Y:S02]  /*40f0*/  ISETP.NE.AND P1, PT, R13, RZ, P1 ;  /* 0x000000ff0d00720c */ /* 0x000fe40000f25270 */
[----:B------:R-:W-:-:S02]  /*4100*/  SHF.R.U32.HI R15, RZ, R15, R14 ;  /* 0x0000000fff0f7219 */ /* 0x000fc4000001160e */
[----:B------:R-:W-:Y:S02]  /*4110*/  PLOP3.LUT P0, PT, P0, P1, PT, 0xf8, 0x8f ;  /* 0x00000000008f781c */ /* 0x000fe40000703f70 */
[----:B------:R-:W-:Y:S02]  /*4120*/  SHF.R.U32.HI R13, RZ, 0x1, R15 ;  /* 0x00000001ff0d7819 */ /* 0x000fe4000001160f */
[----:B------:R-:W-:-:S04]  /*4130*/  SEL R12, RZ, 0x1, !P0 ;  /* 0x00000001ff0c7807 */ /* 0x000fc80004000000 */
[----:B------:R-:W-:-:S04]  /*4140*/  LOP3.LUT R12, R12, 0x1, R13, 0xf8, !PT ;  /* 0x000000010c0c7812 */ /* 0x000fc800078ef80d */
[----:B------:R-:W-:-:S04]  /*4150*/  LOP3.LUT R12, R12, R15, RZ, 0xc0, !PT ;  /* 0x0000000f0c0c7212 */ /* 0x000fc800078ec0ff */
[----:B------:R-:W-:-:S04]  /*4160*/  IADD3 R13, PT, PT, R13, R12, RZ ;  /* 0x0000000c0d0d7210 */ /* 0x000fc80007ffe0ff */
[----:B------:R-:W-:Y:S01]  /*4170*/  LOP3.LUT R0, R13, R0, RZ, 0xfc, !PT ;  /* 0x000000000d007212 */ /* 0x000fe200078efcff */
[----:B------:R-:W-:Y:S06]  /*4180*/  BRA `(.L_x_63) ;  /* 0x0000000000107947 */ /* 0x000fec0003800000 */
.L_x_62:
[----:B------:R-:W-:-:S04]  /*4190*/  LOP3.LUT R0, R0, 0x80000000, RZ, 0xc0, !PT ;  /* 0x8000000000007812 */ /* 0x000fc800078ec0ff */
[----:B------:R-:W-:Y:S01]  /*41a0*/  LOP3.LUT R0, R0, 0x7f800000, RZ, 0xfc, !PT ;  /* 0x7f80000000007812 */ /* 0x000fe200078efcff */
[----:B------:R-:W-:Y:S06]  /*41b0*/  BRA `(.L_x_63) ;  /* 0x0000000000047947 */ /* 0x000fec0003800000 */
.L_x_61:
[----:B------:R-:W-:-:S07]  /*41c0*/  IMAD R0, R17, 0x800000, R0 ;  /* 0x0080000011007824 */ /* 0x000fce00078e0200 */
.L_x_63:
[----:B------:R-:W-:Y:S05]  /*41d0*/  BSYNC.RECONVERGENT B1 ;  /* 0x0000000000017941 */ /* 0x000fea0003800200 */
.L_x_60:
[----:B------:R-:W-:Y:S05]  /*41e0*/  BRA `(.L_x_64) ;  /* 0x0000000000207947 */ /* 0x000fea0003800000 */
.L_x_59:
[----:B------:R-:W-:-:S04]  /*41f0*/  LOP3.LUT R0, R15, 0x80000000, R0, 0x48, !PT ;  /* 0x800000000f007812 */ /* 0x000fc800078e4800 */
[----:B------:R-:W-:Y:S01]  /*4200*/  LOP3.LUT R0, R0, 0x7f800000, RZ, 0xfc, !PT ;  /* 0x7f80000000007812 */ /* 0x000fe200078efcff */
[----:B------:R-:W-:Y:S06]  /*4210*/  BRA `(.L_x_64) ;  /* 0x0000000000147947 */ /* 0x000fec0003800000 */
.L_x_58:
[----:B------:R-:W-:Y:S01]  /*4220*/  LOP3.LUT R0, R15, 0x80000000, R0, 0x48, !PT ;  /* 0x800000000f007812 */ /* 0x000fe200078e4800 */
[----:B------:R-:W-:Y:S06]  /*4230*/  BRA `(.L_x_64) ;  /* 0x00000000000c7947 */ /* 0x000fec0003800000 */
.L_x_57:
[----:B------:R-:W0:Y:S01]  /*4240*/  MUFU.RSQ R0, -QNAN ;  /* 0xffc0000000007908 */ /* 0x000e220000001400 */
[----:B------:R-:W-:Y:S05]  /*4250*/  BRA `(.L_x_64) ;  /* 0x0000000000047947 */ /* 0x000fea0003800000 */
.L_x_56:
[----:B------:R-:W-:-:S07]  /*4260*/  FADD.FTZ R0, R0, R3 ;  /* 0x0000000300007221 */ /* 0x000fce0000010000 */
.L_x_64:
[----:B------:R-:W-:Y:S05]  /*4270*/  BSYNC.RECONVERGENT B0 ;  /* 0x0000000000007941 */ /* 0x000fea0003800200 */
.L_x_54:
[----:B------:R-:W-:Y:S01]  /*4280*/  HFMA2 R13, -RZ, RZ, 0, 0 ;  /* 0x00000000ff0d7431 */ /* 0x000fe200000001ff */
[----:B------:R-:W-:-:S04]  /*4290*/  MOV R12, R10 ;  /* 0x0000000a000c7202 */ /* 0x000fc80000000f00 */
[----:B0-----:R-:W-:Y:S05]  /*42a0*/  RET.REL.NODEC R12 `(_Z7softmaxPfS_ii) ;  /* 0xffffffbc0c547950 */ /* 0x001fea0003c3ffff */
.L_x_65:
[----:B------:R-:W-:-:S00]  /*42b0*/  BRA `(.L_x_65) ;  /* 0xfffffffc00fc7947 */ /* 0x000fc0000383ffff */
[----:B------:R-:W-:-:S00]  /*42c0*/  NOP ;  /* 0x0000000000007918 */ /* 0x000fc00000000000 */
        /* <DEDUP_REMOVED lines=11> */
.L_x_66:


//--------------------- .nv.shared._Z7softmaxPfS_ii --------------------------
	.section	.nv.shared._Z7softmaxPfS_ii,"aw",@nobits
	.sectionflags	@""
	.align	4
.nv.shared._Z7softmaxPfS_ii:
	.zero		1088


//--------------------- .nv.shared.reserved.0     --------------------------
	.section	.nv.shared.reserved.0,"aw",@nobits
	.weak		__nv_reservedSMEM_offset_0_alias
	.size		__nv_reservedSMEM_offset_0_alias, 0, 64
	.other		__nv_reservedSMEM_offset_0_alias,@"STO_CUDA_RESERVED_SHARED STV_DEFAULT"
__nv_reservedSMEM_offset_0_alias:
	.zero		0
	.zero		64


//--------------------- .nv.constant0._Z7softmaxPfS_ii --------------------------
	.section	.nv.constant0._Z7softmaxPfS_ii,"a",@progbits
	.sectionflags	@""
	.align	4
.nv.constant0._Z7softmaxPfS_ii:
	.zero		920


//--------------------- SYMBOLS --------------------------

	.type		.nv.reservedSmem.offset0,@object
	.size		.nv.reservedSmem.offset0,0x4
	.type		.nv.reservedSmem.cap,@object
	.size		.nv.reservedSmem.cap,0x4
